	.headerflags	@"EF_CUDA_TEXMODE_UNIFIED EF_CUDA_64BIT_ADDRESS EF_CUDA_SM86 EF_CUDA_VIRTUAL_SM(EF_CUDA_SM86)"
	.elftype	@"ET_EXEC"


//--------------------- .nv.info                  --------------------------
	.section	.nv.info,"",@"SHT_CUDA_INFO"
	.align	4


	//----- nvinfo : EIATTR_REGCOUNT
	.align		4
        /*0000*/ 	.byte	0x04, 0x2f
        /*0002*/ 	.short	(.L_2 - .L_1)
	.align		4
.L_1:
        /*0004*/ 	.word	index@(triton_red_fused__to_copy_add_amax_amin_clamp_mul_native_layer_norm_reciprocal_10)
        /*0008*/ 	.word	0x00000050


	//----- nvinfo : EIATTR_MIN_STACK_SIZE
	.align		4
.L_2:
        /*000c*/ 	.byte	0x04, 0x12
        /*000e*/ 	.short	(.L_4 - .L_3)
	.align		4
.L_3:
        /*0010*/ 	.word	index@(triton_red_fused__to_copy_add_amax_amin_clamp_mul_native_layer_norm_reciprocal_10)
        /*0014*/ 	.word	0x00000000


	//----- nvinfo : EIATTR_FRAME_SIZE
	.align		4
.L_4:
        /*0018*/ 	.byte	0x04, 0x11
        /*001a*/ 	.short	(.L_6 - .L_5)
	.align		4
.L_5:
        /*001c*/ 	.word	index@(triton_red_fused__to_copy_add_amax_amin_clamp_mul_native_layer_norm_reciprocal_10)
        /*0020*/ 	.word	0x00000000


	//----- nvinfo : EIATTR_MIN_STACK_SIZE
	.align		4
.L_6:
        /*0024*/ 	.byte	0x04, 0x12
        /*0026*/ 	.short	(.L_8 - .L_7)
	.align		4
.L_7:
        /*0028*/ 	.word	index@(triton_red_fused__to_copy_add_amax_amin_clamp_mul_native_layer_norm_reciprocal_10)
        /*002c*/ 	.word	0x00000000
.L_8:


//--------------------- .nv.info.triton_red_fused__to_copy_add_amax_amin_clamp_mul_native_layer_norm_reciprocal_10 --------------------------
	.section	.nv.info.triton_red_fused__to_copy_add_amax_amin_clamp_mul_native_layer_norm_reciprocal_10,"",@"SHT_CUDA_INFO"
	.sectionflags	@""
	.align	4


	//----- nvinfo : EIATTR_CUDA_API_VERSION
	.align		4
        /*0000*/ 	.byte	0x04, 0x37
        /*0002*/ 	.short	(.L_10 - .L_9)
.L_9:
        /*0004*/ 	.word	0x0000007c


	//----- nvinfo : EIATTR_SW2861232_WAR
	.align		4
.L_10:
        /*0008*/ 	.byte	0x01, 0x35
	.zero		2


	//----- nvinfo : EIATTR_PARAM_CBANK
	.align		4
        /*000c*/ 	.byte	0x04, 0x0a
        /*000e*/ 	.short	(.L_12 - .L_11)
	.align		4
.L_11:
        /*0010*/ 	.word	index@(.nv.constant0.triton_red_fused__to_copy_add_amax_amin_clamp_mul_native_layer_norm_reciprocal_10)
        /*0014*/ 	.short	0x0160
        /*0016*/ 	.short	0x0078


	//----- nvinfo : EIATTR_CBANK_PARAM_SIZE
	.align		4
.L_12:
        /*0018*/ 	.byte	0x03, 0x19
        /*001a*/ 	.short	0x0078


	//----- nvinfo : EIATTR_KPARAM_INFO
	.align		4
        /*001c*/ 	.byte	0x04, 0x17
        /*001e*/ 	.short	(.L_14 - .L_13)
.L_13:
        /*0020*/ 	.word	0x00000000
        /*0024*/ 	.short	0x000f
        /*0026*/ 	.short	0x0070
        /*0028*/ 	.byte	0x00, 0xf4, 0x21, 0x00


	//----- nvinfo : EIATTR_KPARAM_INFO
	.align		4
.L_14:
        /*002c*/ 	.byte	0x04, 0x17
        /*002e*/ 	.short	(.L_16 - .L_15)
.L_15:
        /*0030*/ 	.word	0x00000000
        /*0034*/ 	.short	0x000e
        /*0036*/ 	.short	0x006c
        /*0038*/ 	.byte	0x00, 0xf0, 0x11, 0x00


	//----- nvinfo : EIATTR_KPARAM_INFO
	.align		4
.L_16:
        /*003c*/ 	.byte	0x04, 0x17
        /*003e*/ 	.short	(.L_18 - .L_17)
.L_17:
        /*0040*/ 	.word	0x00000000
        /*0044*/ 	.short	0x000d
        /*0046*/ 	.short	0x0068
        /*0048*/ 	.byte	0x00, 0xf0, 0x11, 0x00


	//----- nvinfo : EIATTR_KPARAM_INFO
	.align		4
.L_18:
        /*004c*/ 	.byte	0x04, 0x17
        /*004e*/ 	.short	(.L_20 - .L_19)
.L_19:
        /*0050*/ 	.word	0x00000000
        /*0054*/ 	.short	0x000c
        /*0056*/ 	.short	0x0060
        /*0058*/ 	.byte	0x00, 0xf4, 0x21, 0x00


	//----- nvinfo : EIATTR_KPARAM_INFO
	.align		4
.L_20:
        /*005c*/ 	.byte	0x04, 0x17
        /*005e*/ 	.short	(.L_22 - .L_21)
.L_21:
        /*0060*/ 	.word	0x00000000
        /*0064*/ 	.short	0x000b
        /*0066*/ 	.short	0x0058
        /*0068*/ 	.byte	0x00, 0xf4, 0x21, 0x00


	//----- nvinfo : EIATTR_KPARAM_INFO
	.align		4
.L_22:
        /*006c*/ 	.byte	0x04, 0x17
        /*006e*/ 	.short	(.L_24 - .L_23)
.L_23:
        /*0070*/ 	.word	0x00000000
        /*0074*/ 	.short	0x000a
        /*0076*/ 	.short	0x0050
        /*0078*/ 	.byte	0x00, 0xf4, 0x21, 0x00


	//----- nvinfo : EIATTR_KPARAM_INFO
	.align		4
.L_24:
        /*007c*/ 	.byte	0x04, 0x17
        /*007e*/ 	.short	(.L_26 - .L_25)
.L_25:
        /*0080*/ 	.word	0x00000000
        /*0084*/ 	.short	0x0009
        /*0086*/ 	.short	0x0048
        /*0088*/ 	.byte	0x00, 0xf4, 0x21, 0x00


	//----- nvinfo : EIATTR_KPARAM_INFO
	.align		4
.L_26:
        /*008c*/ 	.byte	0x04, 0x17
        /*008e*/ 	.short	(.L_28 - .L_27)
.L_27:
        /*0090*/ 	.word	0x00000000
        /*0094*/ 	.short	0x0008
        /*0096*/ 	.short	0x0040
        /*0098*/ 	.byte	0x00, 0xf4, 0x21, 0x00


	//----- nvinfo : EIATTR_KPARAM_INFO
	.align		4
.L_28:
        /*009c*/ 	.byte	0x04, 0x17
        /*009e*/ 	.short	(.L_30 - .L_29)
.L_29:
        /*00a0*/ 	.word	0x00000000
        /*00a4*/ 	.short	0x0007
        /*00a6*/ 	.short	0x0038
        /*00a8*/ 	.byte	0x00, 0xf4, 0x21, 0x00


	//----- nvinfo : EIATTR_KPARAM_INFO
	.align		4
.L_30:
        /*00ac*/ 	.byte	0x04, 0x17
        /*00ae*/ 	.short	(.L_32 - .L_31)
.L_31:
        /*00b0*/ 	.word	0x00000000
        /*00b4*/ 	.short	0x0006
        /*00b6*/ 	.short	0x0030
        /*00b8*/ 	.byte	0x00, 0xf4, 0x21, 0x00


	//----- nvinfo : EIATTR_KPARAM_INFO
	.align		4
.L_32:
        /*00bc*/ 	.byte	0x04, 0x17
        /*00be*/ 	.short	(.L_34 - .L_33)
.L_33:
        /*00c0*/ 	.word	0x00000000
        /*00c4*/ 	.short	0x0005
        /*00c6*/ 	.short	0x0028
        /*00c8*/ 	.byte	0x00, 0xf4, 0x21, 0x00


	//----- nvinfo : EIATTR_KPARAM_INFO
	.align		4
.L_34:
        /*00cc*/ 	.byte	0x04, 0x17
        /*00ce*/ 	.short	(.L_36 - .L_35)
.L_35:
        /*00d0*/ 	.word	0x00000000
        /*00d4*/ 	.short	0x0004
        /*00d6*/ 	.short	0x0020
        /*00d8*/ 	.byte	0x00, 0xf4, 0x21, 0x00


	//----- nvinfo : EIATTR_KPARAM_INFO
	.align		4
.L_36:
        /*00dc*/ 	.byte	0x04, 0x17
        /*00de*/ 	.short	(.L_38 - .L_37)
.L_37:
        /*00e0*/ 	.word	0x00000000
        /*00e4*/ 	.short	0x0003
        /*00e6*/ 	.short	0x0018
        /*00e8*/ 	.byte	0x00, 0xf4, 0x21, 0x00


	//----- nvinfo : EIATTR_KPARAM_INFO
	.align		4
.L_38:
        /*00ec*/ 	.byte	0x04, 0x17
        /*00ee*/ 	.short	(.L_40 - .L_39)
.L_39:
        /*00f0*/ 	.word	0x00000000
        /*00f4*/ 	.short	0x0002
        /*00f6*/ 	.short	0x0010
        /*00f8*/ 	.byte	0x00, 0xf4, 0x21, 0x00


	//----- nvinfo : EIATTR_KPARAM_INFO
	.align		4
.L_40:
        /*00fc*/ 	.byte	0x04, 0x17
        /*00fe*/ 	.short	(.L_42 - .L_41)
.L_41:
        /*0100*/ 	.word	0x00000000
        /*0104*/ 	.short	0x0001
        /*0106*/ 	.short	0x0008
        /*0108*/ 	.byte	0x00, 0xf4, 0x21, 0x00


	//----- nvinfo : EIATTR_KPARAM_INFO
	.align		4
.L_42:
        /*010c*/ 	.byte	0x04, 0x17
        /*010e*/ 	.short	(.L_44 - .L_43)
.L_43:
        /*0110*/ 	.word	0x00000000
        /*0114*/ 	.short	0x0000
        /*0116*/ 	.short	0x0000
        /*0118*/ 	.byte	0x00, 0xf4, 0x21, 0x00


	//----- nvinfo : EIATTR_MAXREG_COUNT
	.align		4
.L_44:
        /*011c*/ 	.byte	0x03, 0x1b
        /*011e*/ 	.short	0x00ff


	//----- nvinfo : EIATTR_COOP_GROUP_MASK_REGIDS
	.align		4
        /*0120*/ 	.byte	0x04, 0x29
        /*0122*/ 	.short	(.L_46 - .L_45)


	//   ....[0]....
.L_45:
        /*0124*/ 	.word	0xffffffff


	//   ....[1]....
        /*0128*/ 	.word	0xffffffff


	//   ....[2]....
        /*012c*/ 	.word	0xffffffff


	//   ....[3]....
        /*0130*/ 	.word	0xffffffff


	//   ....[4]....
        /*0134*/ 	.word	0xffffffff


	//   ....[5]....
        /*0138*/ 	.word	0xffffffff


	//   ....[6]....
        /*013c*/ 	.word	0xffffffff


	//   ....[7]....
        /*0140*/ 	.word	0xffffffff


	//   ....[8]....
        /*0144*/ 	.word	0xffffffff


	//   ....[9]....
        /*0148*/ 	.word	0xffffffff


	//   ....[10]....
        /*014c*/ 	.word	0xffffffff


	//   ....[11]....
        /*0150*/ 	.word	0xffffffff


	//   ....[12]....
        /*0154*/ 	.word	0xffffffff


	//   ....[13]....
        /*0158*/ 	.word	0xffffffff


	//   ....[14]....
        /*015c*/ 	.word	0xffffffff


	//   ....[15]....
        /*0160*/ 	.word	0xffffffff


	//   ....[16]....
        /*0164*/ 	.word	0xffffffff


	//   ....[17]....
        /*0168*/ 	.word	0xffffffff


	//   ....[18]....
        /*016c*/ 	.word	0xffffffff


	//   ....[19]....
        /*0170*/ 	.word	0xffffffff


	//   ....[20]....
        /*0174*/ 	.word	0xffffffff


	//   ....[21]....
        /*0178*/ 	.word	0xffffffff


	//   ....[22]....
        /*017c*/ 	.word	0xffffffff


	//   ....[23]....
        /*0180*/ 	.word	0xffffffff


	//   ....[24]....
        /*0184*/ 	.word	0xffffffff


	//   ....[25]....
        /*0188*/ 	.word	0xffffffff


	//   ....[26]....
        /*018c*/ 	.word	0xffffffff


	//   ....[27]....
        /*0190*/ 	.word	0xffffffff


	//   ....[28]....
        /*0194*/ 	.word	0xffffffff


	//   ....[29]....
        /*0198*/ 	.word	0xffffffff


	//   ....[30]....
        /*019c*/ 	.word	0xffffffff


	//   ....[31]....
        /*01a0*/ 	.word	0xffffffff


	//   ....[32]....
        /*01a4*/ 	.word	0xffffffff


	//   ....[33]....
        /*01a8*/ 	.word	0xffffffff


	//   ....[34]....
        /*01ac*/ 	.word	0xffffffff


	//   ....[35]....
        /*01b0*/ 	.word	0xffffffff


	//   ....[36]....
        /*01b4*/ 	.word	0xffffffff


	//   ....[37]....
        /*01b8*/ 	.word	0xffffffff


	//   ....[38]....
        /*01bc*/ 	.word	0xffffffff


	//   ....[39]....
        /*01c0*/ 	.word	0xffffffff


	//   ....[40]....
        /*01c4*/ 	.word	0xffffffff


	//   ....[41]....
        /*01c8*/ 	.word	0xffffffff


	//   ....[42]....
        /*01cc*/ 	.word	0xffffffff


	//   ....[43]....
        /*01d0*/ 	.word	0xffffffff


	//   ....[44]....
        /*01d4*/ 	.word	0xffffffff


	//   ....[45]....
        /*01d8*/ 	.word	0xffffffff


	//   ....[46]....
        /*01dc*/ 	.word	0xffffffff


	//   ....[47]....
        /*01e0*/ 	.word	0xffffffff


	//   ....[48]....
        /*01e4*/ 	.word	0xffffffff


	//   ....[49]....
        /*01e8*/ 	.word	0xffffffff


	//   ....[50]....
        /*01ec*/ 	.word	0xffffffff


	//   ....[51]....
        /*01f0*/ 	.word	0xffffffff


	//   ....[52]....
        /*01f4*/ 	.word	0xffffffff


	//   ....[53]....
        /*01f8*/ 	.word	0xffffffff


	//   ....[54]....
        /*01fc*/ 	.word	0xffffffff


	//   ....[55]....
        /*0200*/ 	.word	0xffffffff


	//   ....[56]....
        /*0204*/ 	.word	0xffffffff


	//   ....[57]....
        /*0208*/ 	.word	0xffffffff


	//   ....[58]....
        /*020c*/ 	.word	0xffffffff


	//   ....[59]....
        /*0210*/ 	.word	0xffffffff


	//   ....[60]....
        /*0214*/ 	.word	0xffffffff


	//   ....[61]....
        /*0218*/ 	.word	0xffffffff


	//   ....[62]....
        /*021c*/ 	.word	0xffffffff


	//   ....[63]....
        /*0220*/ 	.word	0xffffffff


	//   ....[64]....
        /*0224*/ 	.word	0xffffffff


	//   ....[65]....
        /*0228*/ 	.word	0xffffffff


	//   ....[66]....
        /*022c*/ 	.word	0xffffffff


	//   ....[67]....
        /*0230*/ 	.word	0xffffffff


	//   ....[68]....
        /*0234*/ 	.word	0xffffffff


	//   ....[69]....
        /*0238*/ 	.word	0xffffffff


	//   ....[70]....
        /*023c*/ 	.word	0xffffffff


	//   ....[71]....
        /*0240*/ 	.word	0xffffffff


	//   ....[72]....
        /*0244*/ 	.word	0xffffffff


	//   ....[73]....
        /*0248*/ 	.word	0xffffffff


	//   ....[74]....
        /*024c*/ 	.word	0xffffffff


	//   ....[75]....
        /*0250*/ 	.word	0xffffffff


	//   ....[76]....
        /*0254*/ 	.word	0xffffffff


	//   ....[77]....
        /*0258*/ 	.word	0xffffffff


	//   ....[78]....
        /*025c*/ 	.word	0xffffffff


	//   ....[79]....
        /*0260*/ 	.word	0xffffffff


	//   ....[80]....
        /*0264*/ 	.word	0xffffffff


	//   ....[81]....
        /*0268*/ 	.word	0xffffffff


	//   ....[82]....
        /*026c*/ 	.word	0xffffffff


	//   ....[83]....
        /*0270*/ 	.word	0xffffffff


	//   ....[84]....
        /*0274*/ 	.word	0xffffffff


	//   ....[85]....
        /*0278*/ 	.word	0xffffffff


	//   ....[86]....
        /*027c*/ 	.word	0xffffffff


	//   ....[87]....
        /*0280*/ 	.word	0xffffffff


	//   ....[88]....
        /*0284*/ 	.word	0xffffffff


	//   ....[89]....
        /*0288*/ 	.word	0xffffffff


	//   ....[90]....
        /*028c*/ 	.word	0xffffffff


	//   ....[91]....
        /*0290*/ 	.word	0xffffffff


	//   ....[92]....
        /*0294*/ 	.word	0xffffffff


	//   ....[93]....
        /*0298*/ 	.word	0xffffffff


	//   ....[94]....
        /*029c*/ 	.word	0xffffffff


	//----- nvinfo : EIATTR_COOP_GROUP_INSTR_OFFSETS
	.align		4
.L_46:
        /*02a0*/ 	.byte	0x04, 0x28
        /*02a2*/ 	.short	(.L_48 - .L_47)


	//   ....[0]....
.L_47:
        /*02a4*/ 	.word	0x00002330


	//   ....[1]....
        /*02a8*/ 	.word	0x00002370


	//   ....[2]....
        /*02ac*/ 	.word	0x000023b0


	//   ....[3]....
        /*02b0*/ 	.word	0x000023f0


	//   ....[4]....
        /*02b4*/ 	.word	0x00002440


	//   ....[5]....
        /*02b8*/ 	.word	0x00002480


	//   ....[6]....
        /*02bc*/ 	.word	0x000024c0


	//   ....[7]....
        /*02c0*/ 	.word	0x00002500


	//   ....[8]....
        /*02c4*/ 	.word	0x000027e0


	//   ....[9]....
        /*02c8*/ 	.word	0x00002850


	//   ....[10]....
        /*02cc*/ 	.word	0x00002890


	//   ....[11]....
        /*02d0*/ 	.word	0x000028d0


	//   ....[12]....
        /*02d4*/ 	.word	0x00002910


	//   ....[13]....
        /*02d8*/ 	.word	0x00002950


	//   ....[14]....
        /*02dc*/ 	.word	0x00002990


	//   ....[15]....
        /*02e0*/ 	.word	0x000029d0


	//   ....[16]....
        /*02e4*/ 	.word	0x00002ab0


	//   ....[17]....
        /*02e8*/ 	.word	0x00002b10


	//   ....[18]....
        /*02ec*/ 	.word	0x00002b50


	//   ....[19]....
        /*02f0*/ 	.word	0x00002b90


	//   ....[20]....
        /*02f4*/ 	.word	0x00002bd0


	//   ....[21]....
        /*02f8*/ 	.word	0x00002c10


	//   ....[22]....
        /*02fc*/ 	.word	0x00002c50


	//   ....[23]....
        /*0300*/ 	.word	0x00002c90


	//   ....[24]....
        /*0304*/ 	.word	0x00002d30


	//   ....[25]....
        /*0308*/ 	.word	0x00002d80


	//   ....[26]....
        /*030c*/ 	.word	0x00002e80


	//   ....[27]....
        /*0310*/ 	.word	0x00002ec0


	//   ....[28]....
        /*0314*/ 	.word	0x00002f00


	//   ....[29]....
        /*0318*/ 	.word	0x00002f40


	//   ....[30]....
        /*031c*/ 	.word	0x00002fd0


	//   ....[31]....
        /*0320*/ 	.word	0x00003010


	//   ....[32]....
        /*0324*/ 	.word	0x00003110


	//   ....[33]....
        /*0328*/ 	.word	0x00003190


	//   ....[34]....
        /*032c*/ 	.word	0x000031d0


	//   ....[35]....
        /*0330*/ 	.word	0x00003210


	//   ....[36]....
        /*0334*/ 	.word	0x00003250


	//   ....[37]....
        /*0338*/ 	.word	0x000032a0


	//   ....[38]....
        /*033c*/ 	.word	0x000032e0


	//   ....[39]....
        /*0340*/ 	.word	0x00003320


	//   ....[40]....
        /*0344*/ 	.word	0x000036a0


	//   ....[41]....
        /*0348*/ 	.word	0x000036b0


	//   ....[42]....
        /*034c*/ 	.word	0x000036f0


	//   ....[43]....
        /*0350*/ 	.word	0x00003730


	//   ....[44]....
        /*0354*/ 	.word	0x000037c0


	//   ....[45]....
        /*0358*/ 	.word	0x000038b0


	//   ....[46]....
        /*035c*/ 	.word	0x000038d0


	//   ....[47]....
        /*0360*/ 	.word	0x000039c0


	//   ....[48]....
        /*0364*/ 	.word	0x00003a30


	//   ....[49]....
        /*0368*/ 	.word	0x000047a0


	//   ....[50]....
        /*036c*/ 	.word	0x000047e0


	//   ....[51]....
        /*0370*/ 	.word	0x00004830


	//   ....[52]....
        /*0374*/ 	.word	0x00004870


	//   ....[53]....
        /*0378*/ 	.word	0x000048c0


	//   ....[54]....
        /*037c*/ 	.word	0x00004900


	//   ....[55]....
        /*0380*/ 	.word	0x00004930


	//   ....[56]....
        /*0384*/ 	.word	0x00004960


	//   ....[57]....
        /*0388*/ 	.word	0x000049c0


	//   ....[58]....
        /*038c*/ 	.word	0x00004a00


	//   ....[59]....
        /*0390*/ 	.word	0x00004a30


	//   ....[60]....
        /*0394*/ 	.word	0x00004a60


	//   ....[61]....
        /*0398*/ 	.word	0x00004ac0


	//   ....[62]....
        /*039c*/ 	.word	0x00004b00


	//   ....[63]....
        /*03a0*/ 	.word	0x00004b30


	//   ....[64]....
        /*03a4*/ 	.word	0x00004b60


	//   ....[65]....
        /*03a8*/ 	.word	0x00004bc0


	//   ....[66]....
        /*03ac*/ 	.word	0x00004c00


	//   ....[67]....
        /*03b0*/ 	.word	0x00004c30


	//   ....[68]....
        /*03b4*/ 	.word	0x00004c60


	//   ....[69]....
        /*03b8*/ 	.word	0x00004df0


	//   ....[70]....
        /*03bc*/ 	.word	0x00004e30


	//   ....[71]....
        /*03c0*/ 	.word	0x00004eb0


	//   ....[72]....
        /*03c4*/ 	.word	0x00004ed0


	//   ....[73]....
        /*03c8*/ 	.word	0x00004f30


	//   ....[74]....
        /*03cc*/ 	.word	0x00004f50


	//   ....[75]....
        /*03d0*/ 	.word	0x00004f90


	//   ....[76]....
        /*03d4*/ 	.word	0x00004fc0


	//   ....[77]....
        /*03d8*/ 	.word	0x00004fd0


	//   ....[78]....
        /*03dc*/ 	.word	0x00005040


	//   ....[79]....
        /*03e0*/ 	.word	0x00005080


	//   ....[80]....
        /*03e4*/ 	.word	0x000050c0


	//   ....[81]....
        /*03e8*/ 	.word	0x000050f0


	//   ....[82]....
        /*03ec*/ 	.word	0x00005140


	//   ....[83]....
        /*03f0*/ 	.word	0x00005180


	//   ....[84]....
        /*03f4*/ 	.word	0x000051c0


	//   ....[85]....
        /*03f8*/ 	.word	0x00005200


	//   ....[86]....
        /*03fc*/ 	.word	0x00005240


	//   ....[87]....
        /*0400*/ 	.word	0x00005270


	//   ....[88]....
        /*0404*/ 	.word	0x00005310


	//   ....[89]....
        /*0408*/ 	.word	0x00005350


	//   ....[90]....
        /*040c*/ 	.word	0x00005430


	//   ....[91]....
        /*0410*/ 	.word	0x00005440


	//   ....[92]....
        /*0414*/ 	.word	0x00005560


	//   ....[93]....
        /*0418*/ 	.word	0x000055c0


	//   ....[94]....
        /*041c*/ 	.word	0x00005600


	//----- nvinfo : EIATTR_EXIT_INSTR_OFFSETS
	.align		4
.L_48:
        /*0420*/ 	.byte	0x04, 0x1c
        /*0422*/ 	.short	(.L_50 - .L_49)


	//   ....[0]....
.L_49:
        /*0424*/ 	.word	0x00006400


	//----- nvinfo : EIATTR_REQNTID
	.align		4
.L_50:
        /*0428*/ 	.byte	0x04, 0x10
        /*042a*/ 	.short	(.L_52 - .L_51)
.L_51:
        /*042c*/ 	.word	0x00000100
        /*0430*/ 	.word	0x00000001
        /*0434*/ 	.word	0x00000001
.L_52:


//--------------------- .nv.callgraph             --------------------------
	.section	.nv.callgraph,"",@"SHT_CUDA_CALLGRAPH"
	.align	4
	.sectionentsize	8
	.align		4
        /*0000*/ 	.word	0x00000000
	.align		4
        /*0004*/ 	.word	0xffffffff
	.align		4
        /*0008*/ 	.word	0x00000000
	.align		4
        /*000c*/ 	.word	0xfffffffe
	.align		4
        /*0010*/ 	.word	0x00000000
	.align		4
        /*0014*/ 	.word	0xfffffffd
	.align		4
        /*0018*/ 	.word	0x00000000
	.align		4
        /*001c*/ 	.word	0xfffffffc


//--------------------- .nv.rel.action            --------------------------
	.section	.nv.rel.action,"",@"SHT_CUDA_RELOCINFO"
	.align	8
	.sectionentsize	8
        /*0000*/ 	.byte	0x73, 0x00, 0x00, 0x00, 0x00, 0x00, 0x00, 0x00, 0x00, 0x00, 0x00, 0x11, 0x25, 0x00, 0x05, 0x36


//--------------------- .nv.constant4             --------------------------
	.section	.nv.constant4,"a",@progbits
	.align	8
	.align		8
.nv.constant4:
        /*0000*/ 	.dword	_$_str


//--------------------- .nv.constant0.triton_red_fused__to_copy_add_amax_amin_clamp_mul_native_layer_norm_reciprocal_10 --------------------------
	.section	.nv.constant0.triton_red_fused__to_copy_add_amax_amin_clamp_mul_native_layer_norm_reciprocal_10,"a",@progbits
	.sectionflags	@""
	.align	4
.nv.constant0.triton_red_fused__to_copy_add_amax_amin_clamp_mul_native_layer_norm_reciprocal_10:
	.zero		472


//--------------------- .text.triton_red_fused__to_copy_add_amax_amin_clamp_mul_native_layer_norm_reciprocal_10 --------------------------
	.section	.text.triton_red_fused__to_copy_add_amax_amin_clamp_mul_native_layer_norm_reciprocal_10,"ax",@progbits
	.sectionflags	@"SHF_BARRIERS=1"
	.sectioninfo	@"SHI_REGISTERS=80"
	.align	128
        .global         triton_red_fused__to_copy_add_amax_amin_clamp_mul_native_layer_norm_reciprocal_10
        .type           triton_red_fused__to_copy_add_amax_amin_clamp_mul_native_layer_norm_reciprocal_10,@function
        .size           triton_red_fused__to_copy_add_amax_amin_clamp_mul_native_layer_norm_reciprocal_10,(.L_x_6 - triton_red_fused__to_copy_add_amax_amin_clamp_mul_native_layer_norm_reciprocal_10)
        .other          triton_red_fused__to_copy_add_amax_amin_clamp_mul_native_layer_norm_reciprocal_10,@"STO_CUDA_ENTRY STV_DEFAULT"
triton_red_fused__to_copy_add_amax_amin_clamp_mul_native_layer_norm_reciprocal_10:
.text.triton_red_fused__to_copy_add_amax_amin_clamp_mul_native_layer_norm_reciprocal_10:
[----:B------:R-:W-:Y:S02]  /*0000*/  IMAD.MOV.U32 R1, RZ, RZ, c[0x0][0x28] ;  /* 0x00000a00ff017624 */ /* 0x000fe400078e00ff */
[----:B------:R-:W0:Y:S01]  /*0010*/  S2R R49, SR_TID.X ;  /* 0x0000000000317919 */ /* 0x000e220000002100 */
[----:B------:R-:W-:Y:S01]  /*0020*/  IMAD.MOV.U32 R5, RZ, RZ, 0x2 ;  /* 0x00000002ff057424 */ /* 0x000fe200078e00ff */
[----:B------:R-:W-:Y:S01]  /*0030*/  PRMT R6, RZ, 0x7610, R6 ;  /* 0x00007610ff067816 */ /* 0x000fe20000000006 */
[----:B------:R-:W-:Y:S01]  /*0040*/  ULDC.64 UR4, c[0x0][0x118] ;  /* 0x0000460000047ab9 */ /* 0x000fe20000000a00 */
[----:B------:R-:W1:Y:S01]  /*0050*/  S2R R12, SR_CTAID.X ;  /* 0x00000000000c7919 */ /* 0x000e620000002500 */
[----:B0-----:R-:W-:Y:S01]  /*0060*/  SHF.R.U32.HI R7, RZ, 0x6, R49 ;  /* 0x00000006ff077819 */ /* 0x001fe20000011631 */
[----:B-1----:R-:W-:-:S03]  /*0070*/  IMAD.SHL.U32 R0, R12, 0x4, RZ ;  /* 0x000000040c007824 */ /* 0x002fc600078e00ff */
[----:B------:R-:W-:-:S04]  /*0080*/  SGXT.U32 R7, R7, 0x2 ;  /* 0x000000020707781a */ /* 0x000fc80000000000 */
[----:B------:R-:W-:-:S04]  /*0090*/  LOP3.LUT R4, R7, R0, RZ, 0xfc, !PT ;  /* 0x0000000007047212 */ /* 0x000fc800078efcff */
[C---:B------:R-:W-:Y:S01]  /*00a0*/  ISETP.GE.AND P2, PT, R4.reuse, 0xe10, PT ;  /* 0x00000e100400780c */ /* 0x040fe20003f46270 */
[----:B------:R-:W-:Y:S01]  /*00b0*/  IMAD.WIDE R2, R4, R5, c[0x0][0x180] ;  /* 0x0000600004027625 */ /* 0x000fe200078e0205 */
[----:B------:R-:W-:-:S03]  /*00c0*/  PRMT R10, RZ, 0x7610, R10 ;  /* 0x00007610ff0a7816 */ /* 0x000fc6000000000a */
[----:B------:R-:W-:-:S08]  /*00d0*/  IMAD.WIDE R4, R4, R5, c[0x0][0x188] ;  /* 0x0000620004047625 */ /* 0x000fd000078e0205 */
[----:B------:R0:W2:Y:S04]  /*00e0*/  @!P2 LDG.E.EL.U16 R6, [R2.64] ;  /* 0x000000040206a981 */ /* 0x0000a8000c2e1500 */
[----:B------:R1:W3:Y:S01]  /*00f0*/  @!P2 LDG.E.EL.U16 R10, [R4.64] ;  /* 0x00000004040aa981 */ /* 0x0002e2000c2e1500 */
[C---:B------:R-:W-:Y:S01]  /*0100*/  LOP3.LUT R11, R49.reuse, 0xff, RZ, 0xc0, !PT ;  /* 0x000000ff310b7812 */ /* 0x040fe200078ec0ff */
[----:B------:R-:W-:Y:S01]  /*0110*/  IMAD.MOV.U32 R14, RZ, RZ, 0x4 ;  /* 0x00000004ff0e7424 */ /* 0x000fe200078e00ff */
[----:B------:R-:W-:Y:S01]  /*0120*/  SHF.R.U32.HI R21, RZ, 0x2, R49 ;  /* 0x00000002ff157819 */ /* 0x000fe20000011631 */
[----:B------:R-:W-:Y:S01]  /*0130*/  IMAD.SHL.U32 R20, R49, 0x8, RZ ;  /* 0x0000000831147824 */ /* 0x000fe200078e00ff */
[----:B------:R-:W-:Y:S01]  /*0140*/  CS2R R18, SRZ ;  /* 0x0000000000127805 */ /* 0x000fe2000001ff00 */
[----:B------:R-:W-:Y:S01]  /*0150*/  IMAD.MOV.U32 R16, RZ, RZ, 0x8 ;  /* 0x00000008ff107424 */ /* 0x000fe200078e00ff */
[----:B------:R-:W-:Y:S01]  /*0160*/  LOP3.LUT R21, R21, 0x30, RZ, 0xc0, !PT ;  /* 0x0000003015157812 */ /* 0x000fe200078ec0ff */
[----:B------:R-:W-:Y:S01]  /*0170*/  IMAD.SHL.U32 R49, R49, 0x2, RZ ;  /* 0x0000000231317824 */ /* 0x000fe200078e00ff */
[----:B------:R-:W-:Y:S01]  /*0180*/  CS2R R32, SRZ ;  /* 0x0000000000207805 */ /* 0x000fe2000001ff00 */
[-C--:B0-----:R-:W-:Y:S01]  /*0190*/  IMAD.WIDE.U32 R2, R11, R14.reuse, c[0x0][0x198] ;  /* 0x000066000b027625 */ /* 0x081fe200078e000e */
[----:B------:R-:W-:Y:S01]  /*01a0*/  CS2R R34, SRZ ;  /* 0x0000000000227805 */ /* 0x000fe2000001ff00 */
[----:B------:R-:W-:Y:S01]  /*01b0*/  CS2R R36, SRZ ;  /* 0x0000000000247805 */ /* 0x000fe2000001ff00 */
[----:B------:R-:W-:Y:S01]  /*01c0*/  LOP3.LUT R49, R49, 0x1fe, RZ, 0xc0, !PT ;  /* 0x000001fe31317812 */ /* 0x000fe200078ec0ff */
[----:B------:R-:W-:Y:S01]  /*01d0*/  IMAD R12, R12, 0x4, R7 ;  /* 0x000000040c0c7824 */ /* 0x000fe200078e0207 */
[C---:B------:R-:W-:Y:S01]  /*01e0*/  LOP3.LUT R7, R20.reuse, 0x1f8, RZ, 0xc0, !PT ;  /* 0x000001f814077812 */ /* 0x040fe200078ec0ff */
[----:B-1----:R-:W-:Y:S01]  /*01f0*/  IMAD.WIDE.U32 R4, R11, R14, c[0x0][0x190] ;  /* 0x000064000b047625 */ /* 0x002fe200078e000e */
[----:B------:R-:W-:Y:S01]  /*0200*/  LOP3.LUT R20, R20, 0x7f8, RZ, 0xc0, !PT ;  /* 0x000007f814147812 */ /* 0x000fe200078ec0ff */
[----:B------:R-:W-:Y:S01]  /*0210*/  CS2R R38, SRZ ;  /* 0x0000000000267805 */ /* 0x000fe2000001ff00 */
[----:B------:R-:W-:Y:S01]  /*0220*/  CS2R R40, SRZ ;  /* 0x0000000000287805 */ /* 0x000fe2000001ff00 */
[----:B------:R-:W-:Y:S01]  /*0230*/  IMAD.SHL.U32 R56, R49, 0x2, RZ ;  /* 0x0000000231387824 */ /* 0x000fe200078e00ff */
[----:B------:R-:W-:Y:S01]  /*0240*/  CS2R R44, SRZ ;  /* 0x00000000002c7805 */ /* 0x000fe2000001ff00 */
[----:B------:R-:W-:-:S02]  /*0250*/  IMAD R55, R20, 0x2, R21 ;  /* 0x0000000214377824 */ /* 0x000fc400078e0215 */
[----:B------:R-:W-:Y:S02]  /*0260*/  IMAD R7, R12, 0xc00, R7 ;  /* 0x00000c000c077824 */ /* 0x000fe400078e0207 */
[----:B------:R-:W-:Y:S02]  /*0270*/  IMAD.MOV.U32 R12, RZ, RZ, -0x1 ;  /* 0xffffffffff0c7424 */ /* 0x000fe400078e00ff */
[----:B------:R-:W-:Y:S02]  /*0280*/  IMAD.MOV.U32 R48, RZ, RZ, RZ ;  /* 0x000000ffff307224 */ /* 0x000fe400078e00ff */
[----:B------:R-:W-:Y:S02]  /*0290*/  IMAD.MOV.U32 R47, RZ, RZ, RZ ;  /* 0x000000ffff2f7224 */ /* 0x000fe400078e00ff */
[----:B------:R-:W-:Y:S02]  /*02a0*/  IMAD.MOV.U32 R54, RZ, RZ, RZ ;  /* 0x000000ffff367224 */ /* 0x000fe400078e00ff */
[----:B------:R-:W-:-:S02]  /*02b0*/  IMAD.MOV.U32 R57, RZ, RZ, RZ ;  /* 0x000000ffff397224 */ /* 0x000fc400078e00ff */
[----:B------:R-:W-:Y:S02]  /*02c0*/  IMAD.MOV.U32 R58, RZ, RZ, RZ ;  /* 0x000000ffff3a7224 */ /* 0x000fe400078e00ff */
[----:B------:R-:W-:Y:S02]  /*02d0*/  IMAD R59, R20, 0x2, R55 ;  /* 0x00000002143b7824 */ /* 0x000fe400078e0237 */
[----:B------:R-:W-:Y:S02]  /*02e0*/  IMAD.IADD R60, R56, 0x1, R56 ;  /* 0x00000001383c7824 */ /* 0x000fe400078e0238 */
[----:B--2---:R-:W-:-:S05]  /*02f0*/  IMAD.U32 R8, R6, 0x10000, RZ ;  /* 0x0001000006087824 */ /* 0x004fca00078e00ff */
[----:B------:R-:W-:Y:S01]  /*0300*/  FSETP.GE.AND P0, PT, R8, RZ, PT ;  /* 0x000000ff0800720b */ /* 0x000fe20003f06000 */
[----:B---3--:R-:W-:-:S03]  /*0310*/  IMAD.U32 R8, R10, 0x10000, RZ ;  /* 0x000100000a087824 */ /* 0x008fc600078e00ff */
[----:B------:R-:W-:Y:S02]  /*0320*/  SEL R6, R6, RZ, !P0 ;  /* 0x000000ff06067207 */ /* 0x000fe40004000000 */
[----:B------:R-:W-:Y:S01]  /*0330*/  FSETP.GTU.AND P0, PT, R8, RZ, PT ;  /* 0x000000ff0800720b */ /* 0x000fe20003f0c000 */
[----:B------:R-:W-:Y:S02]  /*0340*/  IMAD.WIDE.U32 R8, R11, R14, c[0x0][0x170] ;  /* 0x00005c000b087625 */ /* 0x000fe400078e000e */
[----:B------:R-:W-:Y:S02]  /*0350*/  CS2R R14, SRZ ;  /* 0x00000000000e7805 */ /* 0x000fe4000001ff00 */
[----:B------:R-:W-:-:S04]  /*0360*/  IMAD.U32 R6, R6, 0x10000, RZ ;  /* 0x0001000006067824 */ /* 0x000fc800078e00ff */
[----:B------:R-:W-:Y:S01]  /*0370*/  FADD R46, RZ, -R6 ;  /* 0x80000006ff2e7221 */ /* 0x000fe20000000000 */
[----:B------:R-:W-:Y:S01]  /*0380*/  SEL R6, R10, RZ, P0 ;  /* 0x000000ff0a067207 */ /* 0x000fe20000000000 */
[----:B------:R-:W-:Y:S02]  /*0390*/  IMAD.WIDE.U32 R10, R11, R16, c[0x0][0x168] ;  /* 0x00005a000b0a7625 */ /* 0x000fe400078e0010 */
[----:B------:R-:W-:Y:S01]  /*03a0*/  CS2R R16, SRZ ;  /* 0x0000000000107805 */ /* 0x000fe2000001ff00 */
[----:B------:R-:W-:Y:S01]  /*03b0*/  FSETP.NAN.AND P1, PT, R46, R46, PT ;  /* 0x0000002e2e00720b */ /* 0x000fe20003f28000 */
[----:B------:R-:W-:Y:S01]  /*03c0*/  IMAD.U32 R13, R6, 0x10000, RZ ;  /* 0x00010000060d7824 */ /* 0x000fe200078e00ff */
[----:B------:R-:W-:Y:S02]  /*03d0*/  IADD3 R6, P3, R8, 0x3000, RZ ;  /* 0x0000300008067810 */ /* 0x000fe40007f7e0ff */
[----:B------:R-:W-:Y:S01]  /*03e0*/  IADD3 R8, P4, R10, 0x6000, RZ ;  /* 0x000060000a087810 */ /* 0x000fe20007f9e0ff */
[----:B------:R-:W-:Y:S01]  /*03f0*/  IMAD.MOV.U32 R10, RZ, RZ, -0x200 ;  /* 0xfffffe00ff0a7424 */ /* 0x000fe200078e00ff */
[----:B------:R-:W-:Y:S01]  /*0400*/  FSETP.GT.AND P0, PT, R46, R13, PT ;  /* 0x0000000d2e00720b */ /* 0x000fe20003f04000 */
[----:B------:R-:W-:Y:S01]  /*0410*/  IMAD.X R9, RZ, RZ, R9, P3 ;  /* 0x000000ffff097224 */ /* 0x000fe200018e0609 */
[----:B------:R-:W-:Y:S01]  /*0420*/  ISETP.GE.AND P3, PT, R0, 0xe10, PT ;  /* 0x00000e100000780c */ /* 0x000fe20003f66270 */
[----:B------:R-:W-:-:S04]  /*0430*/  IMAD.X R11, RZ, RZ, R11, P4 ;  /* 0x000000ffff0b7224 */ /* 0x000fc800020e060b */
[----:B------:R-:W-:Y:S01]  /*0440*/  @!P1 FSEL R46, R46, R13, P0 ;  /* 0x0000000d2e2e9208 */ /* 0x000fe20000000000 */
[----:B------:R-:W-:-:S04]  /*0450*/  IMAD.MOV.U32 R13, RZ, RZ, RZ ;  /* 0x000000ffff0d7224 */ /* 0x000fc800078e00ff */
[----:B------:R-:W-:-:S05]  /*0460*/  FMUL R46, R46, 0.0078740157186985015869 ;  /* 0x3c0102042e2e7820 */ /* 0x000fca0000400000 */
[C---:B------:R-:W-:Y:S02]  /*0470*/  FSETP.GT.AND P0, PT, R46.reuse, 9.9999997473787516356e-06, PT ;  /* 0x3727c5ac2e00780b */ /* 0x040fe40003f04000 */
[----:B------:R-:W-:-:S11]  /*0480*/  FSETP.NAN.AND P1, PT, R46, R46, PT ;  /* 0x0000002e2e00720b */ /* 0x000fd60003f28000 */
[----:B------:R-:W-:Y:S02]  /*0490*/  @!P0 FSEL R46, R46, 9.9999997473787516356e-06, P1 ;  /* 0x3727c5ac2e2e8808 */ /* 0x000fe40000800000 */
.L_x_2:
[----:B------:R-:W-:Y:S01]  /*04a0*/  IMAD.IADD R50, R7, 0x1, R10 ;  /* 0x0000000107327824 */ /* 0x000fe200078e020a */
[----:B0-----:R-:W-:Y:S01]  /*04b0*/  CS2R R24, SRZ ;  /* 0x0000000000187805 */ /* 0x001fe2000001ff00 */
[----:B------:R-:W-:Y:S01]  /*04c0*/  IMAD.MOV.U32 R30, RZ, RZ, 0x2 ;  /* 0x00000002ff1e7424 */ /* 0x000fe200078e00ff */
[----:B------:R-:W-:Y:S02]  /*04d0*/  CS2R R26, SRZ ;  /* 0x00000000001a7805 */ /* 0x000fe4000001ff00 */
[----:B------:R-:W-:-:S05]  /*04e0*/  IADD3 R61, R50, 0x200, RZ ;  /* 0x00000200323d7810 */ /* 0x000fca0007ffe0ff */
[----:B------:R-:W-:-:S05]  /*04f0*/  IMAD.WIDE R30, R61, R30, c[0x0][0x160] ;  /* 0x000058003d1e7625 */ /* 0x000fca00078e021e */
[----:B------:R0:W2:Y:S01]  /*0500*/  @!P2 LDG.E.EF.128 R24, [R30.64] ;  /* 0x000000041e18a981 */ /* 0x0000a2000c0e1d00 */
[----:B------:R-:W-:Y:S01]  /*0510*/  IMAD.MOV.U32 R51, RZ, RZ, 0x4 ;  /* 0x00000004ff337424 */ /* 0x000fe200078e00ff */
[----:B------:R-:W-:Y:S01]  /*0520*/  IADD3 R50, R50, 0x204, RZ ;  /* 0x0000020432327810 */ /* 0x000fe20007ffe0ff */
[----:B------:R-:W-:Y:S01]  /*0530*/  CS2R R28, SRZ ;  /* 0x00000000001c7805 */ /* 0x000fe2000001ff00 */
[----:B------:R-:W-:Y:S01]  /*0540*/  BAR.SYNC.DEFER_BLOCKING 0x0 ;  /* 0x0000000000007b1d */ /* 0x000fe20000010000 */
[-C--:B------:R-:W-:Y:S01]  /*0550*/  IMAD.WIDE R52, R61, R51.reuse, c[0x0][0x178] ;  /* 0x00005e003d347625 */ /* 0x080fe200078e0233 */
[----:B------:R-:W-:Y:S01]  /*0560*/  CS2R R20, SRZ ;  /* 0x0000000000147805 */ /* 0x000fe2000001ff00 */
[----:B------:R-:W-:Y:S02]  /*0570*/  CS2R R22, SRZ ;  /* 0x0000000000167805 */ /* 0x000fe4000001ff00 */
[----:B------:R-:W-:Y:S01]  /*0580*/  IMAD.WIDE R50, R50, R51, c[0x0][0x178] ;  /* 0x00005e0032327625 */ /* 0x000fe200078e0233 */
[----:B0-----:R-:W-:Y:S01]  /*0590*/  CS2R R30, SRZ ;  /* 0x00000000001e7805 */ /* 0x001fe2000001ff00 */
[----:B--2---:R0:W-:Y:S04]  /*05a0*/  STS.128 [R55], R24 ;  /* 0x0000001837007388 */ /* 0x0041e80000000c00 */
[----:B------:R-:W-:Y:S06]  /*05b0*/  BAR.SYNC.DEFER_BLOCKING 0x0 ;  /* 0x0000000000007b1d */ /* 0x000fec0000010000 */
[----:B------:R-:W2:Y:S04]  /*05c0*/  @!P2 LDG.E.EF.128 R28, [R50.64] ;  /* 0x00000004321ca981 */ /* 0x000ea8000c0e1d00 */
[----:B------:R-:W3:Y:S01]  /*05d0*/  @!P2 LDG.E.EF.128 R20, [R52.64] ;  /* 0x000000043414a981 */ /* 0x000ee2000c0e1d00 */
[----:B0-----:R-:W-:-:S02]  /*05e0*/  IMAD.MOV.U32 R24, RZ, RZ, R6 ;  /* 0x000000ffff187224 */ /* 0x001fc400078e0006 */
[----:B------:R-:W-:Y:S01]  /*05f0*/  IMAD.MOV.U32 R25, RZ, RZ, R9 ;  /* 0x000000ffff197224 */ /* 0x000fe200078e0009 */
[----:B------:R-:W4:Y:S04]  /*0600*/  LDG.E.EL R63, [R4.64] ;  /* 0x00000004043f7981 */ /* 0x000f28000c2e1900 */
[----:B------:R0:W5:Y:S04]  /*0610*/  LDG.E.EL R62, [R24.64] ;  /* 0x00000004183e7981 */ /* 0x000168000c2e1900 */
[----:B------:R-:W4:Y:S04]  /*0620*/  LDG.E.EL R64, [R2.64] ;  /* 0x0000000402407981 */ /* 0x000f28000c2e1900 */
[----:B------:R-:W-:Y:S01]  /*0630*/  LDS R68, [R56] ;  /* 0x0000000038447984 */ /* 0x000fe20000000800 */
[----:B0-----:R-:W-:-:S02]  /*0640*/  IMAD.MOV.U32 R24, RZ, RZ, R8 ;  /* 0x000000ffff187224 */ /* 0x001fc400078e0008 */
[----:B------:R-:W-:Y:S01]  /*0650*/  IMAD.MOV.U32 R25, RZ, RZ, R11 ;  /* 0x000000ffff197224 */ /* 0x000fe200078e000b */
[----:B------:R-:W-:Y:S04]  /*0660*/  LDS R67, [R56+0x410] ;  /* 0x0004100038437984 */ /* 0x000fe80000000800 */
[----:B------:R0:W4:Y:S04]  /*0670*/  LDG.E.EL.64 R42, [R24.64] ;  /* 0x00000004182a7981 */ /* 0x000128000c2e1b00 */
[----:B------:R-:W1:Y:S01]  /*0680*/  LDS R66, [R56+0x820] ;  /* 0x0008200038427984 */ /* 0x000e620000000800 */
[----:B------:R-:W-:-:S04]  /*0690*/  ISETP.NE.U32.AND P0, PT, R10, -0x200, PT ;  /* 0xfffffe000a00780c */ /* 0x000fc80003f05070 */
[----:B------:R-:W-:Y:S01]  /*06a0*/  ISETP.NE.AND.EX P0, PT, R12, -0x1, PT, P0 ;  /* 0xffffffff0c00780c */ /* 0x000fe20003f05300 */
[----:B-1----:R-:W-:Y:S01]  /*06b0*/  IMAD.U32 R73, R66, 0x10000, RZ ;  /* 0x0001000042497824 */ /* 0x002fe200078e00ff */
[----:B--2---:R-:W-:-:S05]  /*06c0*/  I2FP.F32.S32 R65, R30 ;  /* 0x0000001e00417245 */ /* 0x004fca0000201400 */
[----:B------:R-:W-:Y:S02]  /*06d0*/  FMUL R26, R46, R65 ;  /* 0x000000412e1a7220 */ /* 0x000fe40000400000 */
[----:B------:R-:W-:Y:S01]  /*06e0*/  LDS R65, [R56+0xc30] ;  /* 0x000c300038417984 */ /* 0x000fe20000000800 */
[----:B---3--:R-:W-:Y:S02]  /*06f0*/  I2FP.F32.S32 R27, R20 ;  /* 0x00000014001b7245 */ /* 0x008fe40000201400 */
[----:B------:R-:W-:Y:S02]  /*0700*/  I2FP.F32.S32 R21, R21 ;  /* 0x0000001500157245 */ /* 0x000fe40000201400 */
[----:B------:R-:W-:Y:S02]  /*0710*/  I2FP.F32.S32 R51, R22 ;  /* 0x0000001600337245 */ /* 0x000fe40000201400 */
[----:B------:R-:W-:Y:S02]  /*0720*/  I2FP.F32.S32 R23, R23 ;  /* 0x0000001700177245 */ /* 0x000fe40000201400 */
[----:B------:R-:W-:-:S02]  /*0730*/  I2FP.F32.S32 R53, R28 ;  /* 0x0000001c00357245 */ /* 0x000fc40000201400 */
[----:B------:R-:W-:Y:S02]  /*0740*/  I2FP.F32.S32 R29, R29 ;  /* 0x0000001d001d7245 */ /* 0x000fe40000201400 */
[----:B------:R-:W-:Y:S01]  /*0750*/  I2FP.F32.S32 R31, R31 ;  /* 0x0000001f001f7245 */ /* 0x000fe20000201400 */
[C---:B------:R-:W-:Y:S01]  /*0760*/  FMUL R20, R46.reuse, R27 ;  /* 0x0000001b2e147220 */ /* 0x040fe20000400000 */
[C---:B------:R-:W-:Y:S01]  /*0770*/  FMUL R21, R46.reuse, R21 ;  /* 0x000000152e157220 */ /* 0x040fe20000400000 */
[C---:B------:R-:W-:Y:S01]  /*0780*/  FMUL R22, R46.reuse, R51 ;  /* 0x000000332e167220 */ /* 0x040fe20000400000 */
[----:B------:R-:W-:Y:S01]  /*0790*/  BAR.SYNC.DEFER_BLOCKING 0x0 ;  /* 0x0000000000007b1d */ /* 0x000fe20000010000 */
[C---:B------:R-:W-:Y:S01]  /*07a0*/  FMUL R23, R46.reuse, R23 ;  /* 0x000000172e177220 */ /* 0x040fe20000400000 */
[C---:B0-----:R-:W-:Y:S01]  /*07b0*/  FMUL R24, R46.reuse, R53 ;  /* 0x000000352e187220 */ /* 0x041fe20000400000 */
[C---:B------:R-:W-:Y:S01]  /*07c0*/  FMUL R25, R46.reuse, R29 ;  /* 0x0000001d2e197220 */ /* 0x040fe20000400000 */
[----:B------:R-:W-:-:S02]  /*07d0*/  FMUL R27, R46, R31 ;  /* 0x0000001f2e1b7220 */ /* 0x000fc40000400000 */
[----:B------:R0:W-:Y:S04]  /*07e0*/  STS.128 [R59], R20 ;  /* 0x000000143b007388 */ /* 0x0001e80000000c00 */
[----:B------:R1:W-:Y:S04]  /*07f0*/  STS.128 [R59+0x10], R24 ;  /* 0x000010183b007388 */ /* 0x0003e80000000c00 */
[----:B------:R-:W-:Y:S06]  /*0800*/  BAR.SYNC.DEFER_BLOCKING 0x0 ;  /* 0x0000000000007b1d */ /* 0x000fec0000010000 */
[----:B------:R-:W2:Y:S04]  /*0810*/  LDS.64 R28, [R60] ;  /* 0x000000003c1c7984 */ /* 0x000ea80000000a00 */
[----:B------:R-:W3:Y:S04]  /*0820*/  LDS.64 R30, [R60+0x810] ;  /* 0x000810003c1e7984 */ /* 0x000ee80000000a00 */
[----:B------:R-:W3:Y:S04]  /*0830*/  LDS.64 R50, [R60+0x1020] ;  /* 0x001020003c327984 */ /* 0x000ee80000000a00 */
[----:B------:R-:W3:Y:S01]  /*0840*/  LDS.64 R52, [R60+0x1830] ;  /* 0x001830003c347984 */ /* 0x000ee20000000a00 */
[C---:B-----5:R-:W-:Y:S01]  /*0850*/  PRMT R69, R62.reuse, 0x7632, R69 ;  /* 0x000076323e457816 */ /* 0x060fe20000000045 */
[----:B------:R-:W-:Y:S01]  /*0860*/  IMAD.U32 R71, R62, 0x10000, RZ ;  /* 0x000100003e477824 */ /* 0x000fe200078e00ff */
[----:B----4-:R-:W-:-:S02]  /*0870*/  PRMT R62, R63, 0x7632, R62 ;  /* 0x000076323f3e7816 */ /* 0x010fc4000000003e */
[C---:B0-----:R-:W-:Y:S01]  /*0880*/  PRMT R20, R64.reuse, 0x7632, R20 ;  /* 0x0000763240147816 */ /* 0x041fe20000000014 */
[----:B------:R-:W-:Y:S02]  /*0890*/  IMAD.U32 R22, R69, 0x10000, RZ ;  /* 0x0001000045167824 */ /* 0x000fe400078e00ff */
[----:B------:R-:W-:Y:S02]  /*08a0*/  IMAD.U32 R63, R63, 0x10000, RZ ;  /* 0x000100003f3f7824 */ /* 0x000fe400078e00ff */
[--C-:B------:R-:W-:Y:S01]  /*08b0*/  FADD R43, R43, R22.reuse ;  /* 0x000000162b2b7221 */ /* 0x100fe20000000000 */
[----:B------:R-:W-:Y:S01]  /*08c0*/  IMAD.U32 R64, R64, 0x10000, RZ ;  /* 0x0001000040407824 */ /* 0x000fe200078e00ff */
[----:B------:R-:W-:Y:S01]  /*08d0*/  PRMT R22, R67, 0x7632, R22 ;  /* 0x0000763243167816 */ /* 0x000fe20000000016 */
[----:B-1----:R-:W-:Y:S02]  /*08e0*/  IMAD.U32 R24, R62, 0x10000, RZ ;  /* 0x000100003e187824 */ /* 0x002fe400078e00ff */
[----:B------:R-:W-:Y:S01]  /*08f0*/  IMAD.U32 R25, R20, 0x10000, RZ ;  /* 0x0001000014197824 */ /* 0x000fe200078e00ff */
[----:B------:R-:W-:Y:S01]  /*0900*/  FADD R42, R42, R71 ;  /* 0x000000472a2a7221 */ /* 0x000fe20000000000 */
[----:B------:R-:W-:-:S02]  /*0910*/  IMAD.U32 R21, R68, 0x10000, RZ ;  /* 0x0001000044157824 */ /* 0x000fc400078e00ff */
[----:B------:R-:W-:Y:S01]  /*0920*/  IMAD.U32 R26, R22, 0x10000, RZ ;  /* 0x00010000161a7824 */ /* 0x000fe200078e00ff */
[----:B------:R-:W-:Y:S01]  /*0930*/  PRMT R20, R68, 0x7632, R20 ;  /* 0x0000763244147816 */ /* 0x000fe20000000014 */
[----:B--2---:R-:W-:Y:S01]  /*0940*/  FFMA R28, R63, R28, R64 ;  /* 0x0000001c3f1c7223 */ /* 0x004fe20000000040 */
[----:B---3--:R-:W-:-:S03]  /*0950*/  FFMA R31, R24, R31, R25 ;  /* 0x0000001f181f7223 */ /* 0x008fc60000000019 */
[----:B------:R-:W-:Y:S01]  /*0960*/  FFMA R22, R42, R28, R21 ;  /* 0x0000001c2a167223 */ /* 0x000fe20000000015 */
[C-C-:B------:R-:W-:Y:S01]  /*0970*/  FFMA R23, R24.reuse, R29, R25.reuse ;  /* 0x0000001d18177223 */ /* 0x140fe20000000019 */
[--C-:B------:R-:W-:Y:S01]  /*0980*/  FFMA R21, R43, R31, R26.reuse ;  /* 0x0000001f2b157223 */ /* 0x100fe2000000001a */
[--C-:B------:R-:W-:Y:S01]  /*0990*/  FFMA R51, R24, R51, R25.reuse ;  /* 0x0000003318337223 */ /* 0x100fe20000000019 */
[----:B------:R-:W-:Y:S01]  /*09a0*/  PRMT R26, R66, 0x7632, R26 ;  /* 0x00007632421a7816 */ /* 0x000fe2000000001a */
[----:B------:R-:W-:Y:S01]  /*09b0*/  FFMA R53, R24, R53, R25 ;  /* 0x0000003518357223 */ /* 0x000fe20000000019 */
[----:B------:R-:W-:Y:S01]  /*09c0*/  PRMT R24, R65, 0x7632, R24 ;  /* 0x0000763241187816 */ /* 0x000fe20000000018 */
[----:B------:R-:W-:Y:S01]  /*09d0*/  IMAD.U32 R20, R20, 0x10000, RZ ;  /* 0x0001000014147824 */ /* 0x000fe200078e00ff */
[--C-:B------:R-:W-:Y:S01]  /*09e0*/  FFMA R30, R63, R30, R64.reuse ;  /* 0x0000001e3f1e7223 */ /* 0x100fe20000000040 */
[----:B------:R-:W-:Y:S01]  /*09f0*/  IMAD.U32 R67, R67, 0x10000, RZ ;  /* 0x0001000043437824 */ /* 0x000fe200078e00ff */
[C-C-:B------:R-:W-:Y:S01]  /*0a00*/  FFMA R50, R63.reuse, R50, R64.reuse ;  /* 0x000000323f327223 */ /* 0x140fe20000000040 */
[----:B------:R-:W-:Y:S01]  /*0a10*/  IMAD.U32 R26, R26, 0x10000, RZ ;  /* 0x000100001a1a7824 */ /* 0x000fe200078e00ff */
[----:B------:R-:W-:Y:S01]  /*0a20*/  FFMA R52, R63, R52, R64 ;  /* 0x000000343f347223 */ /* 0x000fe20000000040 */
[----:B------:R-:W-:-:S02]  /*0a30*/  IMAD.U32 R24, R24, 0x10000, RZ ;  /* 0x0001000018187824 */ /* 0x000fc400078e00ff */
[----:B------:R-:W-:Y:S01]  /*0a40*/  IMAD.U32 R75, R65, 0x10000, RZ ;  /* 0x00010000414b7824 */ /* 0x000fe200078e00ff */
[C---:B------:R-:W-:Y:S01]  /*0a50*/  FFMA R23, R43.reuse, R23, R20 ;  /* 0x000000172b177223 */ /* 0x040fe20000000014 */
[C---:B------:R-:W-:Y:S01]  /*0a60*/  FFMA R20, R42.reuse, R30, R67 ;  /* 0x0000001e2a147223 */ /* 0x040fe20000000043 */
[C---:B------:R-:W-:Y:S01]  /*0a70*/  FFMA R72, R43.reuse, R51, R26 ;  /* 0x000000332b487223 */ /* 0x040fe2000000001a */
[C---:B------:R-:W-:Y:S01]  /*0a80*/  FFMA R73, R42.reuse, R50, R73 ;  /* 0x000000322a497223 */ /* 0x040fe20000000049 */
[----:B------:R-:W-:Y:S01]  /*0a90*/  FFMA R74, R43, R53, R24 ;  /* 0x000000352b4a7223 */ /* 0x000fe20000000018 */
[----:B------:R-:W-:Y:S01]  /*0aa0*/  FFMA R75, R42, R52, R75 ;  /* 0x000000342a4b7223 */ /* 0x000fe2000000004b */
[----:B------:R-:W-:Y:S01]  /*0ab0*/  IMAD.MOV.U32 R26, RZ, RZ, 0x3f800000 ;  /* 0x3f800000ff1a7424 */ /* 0x000fe200078e00ff */
[----:B------:R-:W-:Y:S01]  /*0ac0*/  CS2R R28, SRZ ;  /* 0x00000000001c7805 */ /* 0x000fe2000001ff00 */
[----:B------:R-:W-:Y:S01]  /*0ad0*/  IMAD.MOV.U32 R27, RZ, RZ, RZ ;  /* 0x000000ffff1b7224 */ /* 0x000fe200078e00ff */
[----:B------:R-:W-:Y:S01]  /*0ae0*/  CS2R R30, SRZ ;  /* 0x00000000001e7805 */ /* 0x000fe2000001ff00 */
[----:B------:R-:W-:Y:S01]  /*0af0*/  CS2R R42, SRZ ;  /* 0x00000000002a7805 */ /* 0x000fe2000001ff00 */
[----:B------:R-:W-:-:S02]  /*0b00*/  IMAD.MOV.U32 R50, RZ, RZ, RZ ;  /* 0x000000ffff327224 */ /* 0x000fc400078e00ff */
[----:B------:R-:W-:Y:S02]  /*0b10*/  IMAD.MOV.U32 R51, RZ, RZ, 0x3f800000 ;  /* 0x3f800000ff337424 */ /* 0x000fe400078e00ff */
[----:B------:R-:W-:Y:S02]  /*0b20*/  IMAD.MOV.U32 R52, RZ, RZ, 0x3f800000 ;  /* 0x3f800000ff347424 */ /* 0x000fe400078e00ff */
[----:B------:R-:W-:Y:S02]  /*0b30*/  IMAD.MOV.U32 R53, RZ, RZ, 0x3f800000 ;  /* 0x3f800000ff357424 */ /* 0x000fe400078e00ff */
[----:B------:R-:W-:Y:S02]  /*0b40*/  IMAD.MOV.U32 R62, RZ, RZ, 0x3f800000 ;  /* 0x3f800000ff3e7424 */ /* 0x000fe400078e00ff */
[----:B------:R-:W-:Y:S02]  /*0b50*/  IMAD.MOV.U32 R63, RZ, RZ, 0x3f800000 ;  /* 0x3f800000ff3f7424 */ /* 0x000fe400078e00ff */
[----:B------:R-:W-:-:S02]  /*0b60*/  IMAD.MOV.U32 R64, RZ, RZ, 0x3f800000 ;  /* 0x3f800000ff407424 */ /* 0x000fc400078e00ff */
[----:B------:R-:W-:Y:S02]  /*0b70*/  IMAD.MOV.U32 R65, RZ, RZ, 0x3f800000 ;  /* 0x3f800000ff417424 */ /* 0x000fe400078e00ff */
[----:B------:R-:W-:Y:S02]  /*0b80*/  IMAD.MOV.U32 R66, RZ, RZ, R22 ;  /* 0x000000ffff427224 */ /* 0x000fe400078e0016 */
[----:B------:R-:W-:Y:S02]  /*0b90*/  IMAD.MOV.U32 R71, RZ, RZ, R23 ;  /* 0x000000ffff477224 */ /* 0x000fe400078e0017 */
[----:B------:R-:W-:Y:S02]  /*0ba0*/  IMAD.MOV.U32 R25, RZ, RZ, R20 ;  /* 0x000000ffff197224 */ /* 0x000fe400078e0014 */
[----:B------:R-:W-:Y:S02]  /*0bb0*/  IMAD.MOV.U32 R24, RZ, RZ, R21 ;  /* 0x000000ffff187224 */ /* 0x000fe400078e0015 */
[----:B------:R-:W-:-:S02]  /*0bc0*/  IMAD.MOV.U32 R70, RZ, RZ, R73 ;  /* 0x000000ffff467224 */ /* 0x000fc400078e0049 */
[----:B------:R-:W-:Y:S02]  /*0bd0*/  IMAD.MOV.U32 R67, RZ, RZ, R72 ;  /* 0x000000ffff437224 */ /* 0x000fe400078e0048 */
[----:B------:R-:W-:Y:S02]  /*0be0*/  IMAD.MOV.U32 R68, RZ, RZ, R75 ;  /* 0x000000ffff447224 */ /* 0x000fe400078e004b */
[----:B------:R-:W-:Y:S01]  /*0bf0*/  IMAD.MOV.U32 R69, RZ, RZ, R74 ;  /* 0x000000ffff457224 */ /* 0x000fe200078e004a */
[----:B------:R-:W-:Y:S05]  /*0c00*/  @!P0 BRA `(.L_x_0) ;  /* 0x0000070000008947 */ /* 0x000fea0003800000 */
[----:B------:R-:W-:Y:S01]  /*0c10*/  FADD R51, R14, 1 ;  /* 0x3f8000000e337421 */ /* 0x000fe20000000000 */
[----:B------:R-:W-:Y:S01]  /*0c20*/  FADD R26, R13, 1 ;  /* 0x3f8000000d1a7421 */ /* 0x000fe20000000000 */
[----:B------:R-:W-:Y:S01]  /*0c30*/  FADD R28, R22, -R41 ;  /* 0x80000029161c7221 */ /* 0x000fe20000000000 */
[----:B------:R-:W-:Y:S01]  /*0c40*/  FADD R52, R15, 1 ;  /* 0x3f8000000f347421 */ /* 0x000fe20000000000 */
[C---:B------:R-:W-:Y:S01]  /*0c50*/  FMUL R24, R51.reuse, 0.25 ;  /* 0x3e80000033187820 */ /* 0x040fe20000400000 */
[C---:B------:R-:W-:Y:S01]  /*0c60*/  FSETP.GEU.AND P6, PT, |R51|.reuse, 1.175494350822287508e-38, PT ;  /* 0x008000003300780b */ /* 0x040fe20003fce200 */
[C---:B------:R-:W-:Y:S01]  /*0c70*/  FMUL R25, R26.reuse, 0.25 ;  /* 0x3e8000001a197820 */ /* 0x040fe20000400000 */
[----:B------:R-:W-:Y:S01]  /*0c80*/  FSETP.GEU.AND P4, PT, |R26|, 1.175494350822287508e-38, PT ;  /* 0x008000001a00780b */ /* 0x000fe20003f8e200 */
[----:B------:R-:W-:Y:S01]  /*0c90*/  FMUL R29, R28, 0.25 ;  /* 0x3e8000001c1d7820 */ /* 0x000fe20000400000 */
[----:B------:R-:W-:Y:S01]  /*0ca0*/  FSETP.GT.AND P5, PT, |R51|, 8.50705917302346158658e+37, PT ;  /* 0x7e8000003300780b */ /* 0x000fe20003fa4200 */
[----:B------:R-:W-:Y:S01]  /*0cb0*/  FADD R27, R23, -R44 ;  /* 0x8000002c171b7221 */ /* 0x000fe20000000000 */
[----:B------:R-:W-:Y:S01]  /*0cc0*/  FSETP.GT.AND P0, PT, |R26|, 8.50705917302346158658e+37, PT ;  /* 0x7e8000001a00780b */ /* 0x000fe20003f04200 */
[----:B------:R-:W-:Y:S01]  /*0cd0*/  FMUL R31, R52, 0.25 ;  /* 0x3e800000341f7820 */ /* 0x000fe20000400000 */
[----:B------:R-:W-:Y:S01]  /*0ce0*/  FSEL R24, R24, R51, P5 ;  /* 0x0000003318187208 */ /* 0x000fe20002800000 */
[----:B------:R-:W-:Y:S01]  /*0cf0*/  FADD R53, R16, 1 ;  /* 0x3f80000010357421 */ /* 0x000fe20000000000 */
[----:B------:R-:W-:Y:S01]  /*0d00*/  FSEL R25, R25, R26, P0 ;  /* 0x0000001a19197208 */ /* 0x000fe20000000000 */
[----:B------:R-:W-:Y:S01]  /*0d10*/  FMUL R30, R27, 0.25 ;  /* 0x3e8000001b1e7820 */ /* 0x000fe20000400000 */
[----:B------:R-:W-:Y:S01]  /*0d20*/  FSEL R29, R29, R28, P0 ;  /* 0x0000001c1d1d7208 */ /* 0x000fe20000000000 */
[----:B------:R-:W-:Y:S01]  /*0d30*/  @!P6 FMUL R24, R24, 16777216 ;  /* 0x4b8000001818e820 */ /* 0x000fe20000400000 */
[C---:B------:R-:W-:Y:S01]  /*0d40*/  FSETP.GEU.AND P0, PT, |R52|.reuse, 1.175494350822287508e-38, PT ;  /* 0x008000003400780b */ /* 0x040fe20003f0e200 */
[----:B------:R-:W-:Y:S01]  /*0d50*/  @!P4 FMUL R25, R25, 16777216 ;  /* 0x4b8000001919c820 */ /* 0x000fe20000400000 */
[----:B------:R-:W-:Y:S01]  /*0d60*/  FSETP.GT.AND P1, PT, |R52|, 8.50705917302346158658e+37, PT ;  /* 0x7e8000003400780b */ /* 0x000fe20003f24200 */
[----:B------:R-:W0:Y:S01]  /*0d70*/  MUFU.RCP R71, R24 ;  /* 0x0000001800477308 */ /* 0x000e220000001000 */
[----:B------:R-:W-:Y:S01]  /*0d80*/  @!P4 FMUL R29, R29, 16777216 ;  /* 0x4b8000001d1dc820 */ /* 0x000fe20000400000 */
[C---:B------:R-:W-:Y:S01]  /*0d90*/  FSETP.GEU.AND P4, PT, |R53|.reuse, 1.175494350822287508e-38, PT ;  /* 0x008000003500780b */ /* 0x040fe20003f8e200 */
[----:B------:R-:W-:Y:S01]  /*0da0*/  FMUL R42, R53, 0.25 ;  /* 0x3e800000352a7820 */ /* 0x000fe20000400000 */
[----:B------:R-:W-:Y:S01]  /*0db0*/  FSEL R31, R31, R52, P1 ;  /* 0x000000341f1f7208 */ /* 0x000fe20000800000 */
[----:B------:R-:W-:Y:S01]  /*0dc0*/  FADD R62, R17, 1 ;  /* 0x3f800000113e7421 */ /* 0x000fe20000000000 */
[----:B------:R-:W-:Y:S01]  /*0dd0*/  FADD R63, R18, 1 ;  /* 0x3f800000123f7421 */ /* 0x000fe20000000000 */
[----:B------:R-:W-:Y:S01]  /*0de0*/  FADD R64, R19, 1 ;  /* 0x3f80000013407421 */ /* 0x000fe20000000000 */
[----:B------:R1:W2:Y:S02]  /*0df0*/  MUFU.RCP R66, R25 ;  /* 0x0000001900427308 */ /* 0x0002a40000001000 */
[----:B------:R-:W-:Y:S01]  /*0e00*/  @!P0 FMUL R31, R31, 16777216 ;  /* 0x4b8000001f1f8820 */ /* 0x000fe20000400000 */
[----:B------:R-:W-:Y:S01]  /*0e10*/  FMUL R69, R64, 0.25 ;  /* 0x3e80000040457820 */ /* 0x000fe20000400000 */
[----:B-1----:R-:W-:Y:S01]  /*0e20*/  FSEL R25, R30, R27, P5 ;  /* 0x0000001b1e197208 */ /* 0x002fe20002800000 */
[----:B------:R-:W-:Y:S01]  /*0e30*/  FADD R30, R20, -R45 ;  /* 0x8000002d141e7221 */ /* 0x000fe20000000000 */
[----:B------:R-:W-:-:S03]  /*0e40*/  FSETP.GT.AND P5, PT, |R53|, 8.50705917302346158658e+37, PT ;  /* 0x7e8000003500780b */ /* 0x000fc60003fa4200 */
[----:B------:R-:W-:Y:S01]  /*0e50*/  @!P6 FMUL R25, R25, 16777216 ;  /* 0x4b8000001919e820 */ /* 0x000fe20000400000 */
[----:B------:R-:W-:Y:S01]  /*0e60*/  FSEL R50, R42, R53, P5 ;  /* 0x000000352a327208 */ /* 0x000fe20002800000 */
[----:B------:R-:W-:Y:S01]  /*0e70*/  FMUL R43, R30, 0.25 ;  /* 0x3e8000001e2b7820 */ /* 0x000fe20000400000 */
[----:B------:R1:W3:Y:S01]  /*0e80*/  MUFU.RCP R42, R31 ;  /* 0x0000001f002a7308 */ /* 0x0002e20000001000 */
[----:B0-----:R-:W-:Y:S01]  /*0e90*/  FFMA R71, R71, R25, R44 ;  /* 0x0000001947477223 */ /* 0x001fe2000000002c */
[----:B--2---:R-:W-:Y:S01]  /*0ea0*/  FFMA R66, R66, R29, R41 ;  /* 0x0000001d42427223 */ /* 0x004fe20000000029 */
[----:B------:R-:W-:Y:S01]  /*0eb0*/  @!P4 FMUL R50, R50, 16777216 ;  /* 0x4b8000003232c820 */ /* 0x000fe20000400000 */
[----:B------:R-:W-:Y:S01]  /*0ec0*/  FSEL R25, R43, R30, P1 ;  /* 0x0000001e2b197208 */ /* 0x000fe20000800000 */
[----:B------:R-:W-:Y:S01]  /*0ed0*/  FADD R29, R21, -R48 ;  /* 0x80000030151d7221 */ /* 0x000fe20000000000 */
[C---:B------:R-:W-:Y:S02]  /*0ee0*/  FSETP.GEU.AND P6, PT, |R62|.reuse, 1.175494350822287508e-38, PT ;  /* 0x008000003e00780b */ /* 0x040fe40003fce200 */
[----:B------:R0:W2:Y:S01]  /*0ef0*/  MUFU.RCP R65, R50 ;  /* 0x0000003200417308 */ /* 0x0000a20000001000 */
[----:B------:R-:W-:Y:S01]  /*0f00*/  FMUL R24, R29, 0.25 ;  /* 0x3e8000001d187820 */ /* 0x000fe20000400000 */
[----:B------:R-:W-:Y:S01]  /*0f10*/  @!P0 FMUL R25, R25, 16777216 ;  /* 0x4b80000019198820 */ /* 0x000fe20000400000 */
[----:B-1----:R-:W-:Y:S01]  /*0f20*/  FMUL R31, R62, 0.25 ;  /* 0x3e8000003e1f7820 */ /* 0x002fe20000400000 */
[----:B------:R-:W-:-:S02]  /*0f30*/  FSETP.GEU.AND P0, PT, |R63|, 1.175494350822287508e-38, PT ;  /* 0x008000003f00780b */ /* 0x000fc40003f0e200 */
[----:B------:R-:W-:Y:S01]  /*0f40*/  FSETP.GT.AND P1, PT, |R62|, 8.50705917302346158658e+37, PT ;  /* 0x7e8000003e00780b */ /* 0x000fe20003f24200 */
[----:B---3--:R-:W-:Y:S01]  /*0f50*/  FFMA R25, R42, R25, R45 ;  /* 0x000000192a197223 */ /* 0x008fe2000000002d */
[----:B------:R-:W-:Y:S01]  /*0f60*/  FSEL R24, R24, R29, P5 ;  /* 0x0000001d18187208 */ /* 0x000fe20002800000 */
[C---:B------:R-:W-:Y:S01]  /*0f70*/  FMUL R42, R63.reuse, 0.25 ;  /* 0x3e8000003f2a7820 */ /* 0x040fe20000400000 */
[----:B------:R-:W-:Y:S02]  /*0f80*/  FSETP.GT.AND P5, PT, |R63|, 8.50705917302346158658e+37, PT ;  /* 0x7e8000003f00780b */ /* 0x000fe40003fa4200 */
[----:B------:R-:W-:Y:S01]  /*0f90*/  FSEL R43, R31, R62, P1 ;  /* 0x0000003e1f2b7208 */ /* 0x000fe20000800000 */
[----:B------:R-:W-:Y:S01]  /*0fa0*/  @!P4 FMUL R24, R24, 16777216 ;  /* 0x4b8000001818c820 */ /* 0x000fe20000400000 */
[----:B0-----:R-:W-:Y:S01]  /*0fb0*/  FSEL R50, R42, R63, P5 ;  /* 0x0000003f2a327208 */ /* 0x001fe20002800000 */
[----:B------:R-:W-:Y:S01]  /*0fc0*/  FADD R42, R73, -R47 ;  /* 0x8000002f492a7221 */ /* 0x000fe20000000000 */
[----:B------:R-:W-:Y:S01]  /*0fd0*/  FADD R31, R72, -R54 ;  /* 0x80000036481f7221 */ /* 0x000fe20000000000 */
[----:B------:R-:W-:Y:S01]  /*0fe0*/  @!P6 FMUL R43, R43, 16777216 ;  /* 0x4b8000002b2be820 */ /* 0x000fe20000400000 */
[----:B--2---:R-:W-:Y:S01]  /*0ff0*/  FFMA R24, R65, R24, R48 ;  /* 0x0000001841187223 */ /* 0x004fe20000000030 */
[----:B------:R-:W-:Y:S01]  /*1000*/  FMUL R65, R42, 0.25 ;  /* 0x3e8000002a417820 */ /* 0x000fe20000400000 */
[----:B------:R-:W-:Y:S01]  /*1010*/  @!P0 FMUL R50, R50, 16777216 ;  /* 0x4b80000032328820 */ /* 0x000fe20000400000 */
[----:B------:R-:W0:Y:S01]  /*1020*/  MUFU.RCP R70, R43 ;  /* 0x0000002b00467308 */ /* 0x000e220000001000 */
[----:B------:R-:W-:Y:S01]  /*1030*/  FMUL R68, R31, 0.25 ;  /* 0x3e8000001f447820 */ /* 0x000fe20000400000 */
[----:B------:R-:W-:-:S02]  /*1040*/  FSETP.GT.AND P4, PT, |R64|, 8.50705917302346158658e+37, PT ;  /* 0x7e8000004000780b */ /* 0x000fc40003f84200 */
[----:B------:R-:W-:Y:S02]  /*1050*/  FSEL R65, R65, R42, P1 ;  /* 0x0000002a41417208 */ /* 0x000fe40000800000 */
[----:B------:R-:W-:Y:S02]  /*1060*/  FSETP.GEU.AND P1, PT, |R64|, 1.175494350822287508e-38, PT ;  /* 0x008000004000780b */ /* 0x000fe40003f2e200 */
[----:B------:R1:W2:Y:S01]  /*1070*/  MUFU.RCP R67, R50 ;  /* 0x0000003200437308 */ /* 0x0002a20000001000 */
[----:B------:R-:W-:Y:S01]  /*1080*/  FSEL R68, R68, R31, P5 ;  /* 0x0000001f44447208 */ /* 0x000fe20002800000 */
[----:B------:R-:W-:Y:S01]  /*1090*/  @!P6 FMUL R65, R65, 16777216 ;  /* 0x4b8000004141e820 */ /* 0x000fe20000400000 */
[----:B------:R-:W-:-:S03]  /*10a0*/  FSEL R69, R69, R64, P4 ;  /* 0x0000004045457208 */ /* 0x000fc60002000000 */
[----:B------:R-:W-:Y:S01]  /*10b0*/  @!P0 FMUL R68, R68, 16777216 ;  /* 0x4b80000044448820 */ /* 0x000fe20000400000 */
[----:B0-----:R-:W-:Y:S01]  /*10c0*/  FFMA R70, R70, R65, R47 ;  /* 0x0000004146467223 */ /* 0x001fe2000000002f */
[----:B-1----:R-:W-:Y:S01]  /*10d0*/  FADD R50, R75, -R57 ;  /* 0x800000394b327221 */ /* 0x002fe20000000000 */
[----:B------:R-:W-:Y:S02]  /*10e0*/  FADD R65, R32, 1 ;  /* 0x3f80000020417421 */ /* 0x000fe40000000000 */
[----:B------:R-:W-:Y:S01]  /*10f0*/  @!P1 FMUL R69, R69, 16777216 ;  /* 0x4b80000045459820 */ /* 0x000fe20000400000 */
[----:B------:R-:W-:Y:S01]  /*1100*/  FMUL R43, R50, 0.25 ;  /* 0x3e800000322b7820 */ /* 0x000fe20000400000 */
[C---:B------:R-:W-:Y:S01]  /*1110*/  FMUL R76, R65.reuse, 0.25 ;  /* 0x3e800000414c7820 */ /* 0x040fe20000400000 */
[----:B------:R-:W-:Y:S01]  /*1120*/  FSETP.GT.AND P0, PT, |R65|, 8.50705917302346158658e+37, PT ;  /* 0x7e8000004100780b */ /* 0x000fe20003f04200 */
[----:B--2---:R-:W-:Y:S02]  /*1130*/  FFMA R67, R67, R68, R54 ;  /* 0x0000004443437223 */ /* 0x004fe40000000036 */
[----:B------:R-:W-:Y:S01]  /*1140*/  FSEL R43, R43, R50, P4 ;  /* 0x000000322b2b7208 */ /* 0x000fe20002000000 */
[----:B------:R-:W0:Y:S01]  /*1150*/  MUFU.RCP R68, R69 ;  /* 0x0000004500447308 */ /* 0x000e220000001000 */
[----:B------:R-:W-:-:S03]  /*1160*/  FSEL R76, R76, R65, P0 ;  /* 0x000000414c4c7208 */ /* 0x000fc60000000000 */
[----:B------:R-:W-:Y:S01]  /*1170*/  @!P1 FMUL R43, R43, 16777216 ;  /* 0x4b8000002b2b9820 */ /* 0x000fe20000400000 */
[----:B------:R-:W-:-:S03]  /*1180*/  FSETP.GEU.AND P1, PT, |R65|, 1.175494350822287508e-38, PT ;  /* 0x008000004100780b */ /* 0x000fc60003f2e200 */
[----:B0-----:R-:W-:Y:S01]  /*1190*/  FFMA R68, R68, R43, R57 ;  /* 0x0000002b44447223 */ /* 0x001fe20000000039 */
[----:B------:R-:W-:-:S09]  /*11a0*/  FADD R43, R74, -R58 ;  /* 0x8000003a4a2b7221 */ /* 0x000fd20000000000 */
[----:B------:R-:W-:Y:S01]  /*11b0*/  @!P1 FMUL R76, R76, 16777216 ;  /* 0x4b8000004c4c9820 */ /* 0x000fe20000400000 */
[----:B------:R-:W-:-:S03]  /*11c0*/  FMUL R77, R43, 0.25 ;  /* 0x3e8000002b4d7820 */ /* 0x000fc60000400000 */
[----:B------:R0:W1:Y:S02]  /*11d0*/  MUFU.RCP R69, R76 ;  /* 0x0000004c00457308 */ /* 0x0000640000001000 */
[----:B------:R-:W-:Y:S01]  /*11e0*/  FSEL R77, R77, R43, P0 ;  /* 0x0000002b4d4d7208 */ /* 0x000fe20000000000 */
[----:B0-----:R-:W-:-:S04]  /*11f0*/  FADD R76, R73, -R70 ;  /* 0x80000046494c7221 */ /* 0x001fc80000000000 */
[----:B------:R-:W-:Y:S01]  /*1200*/  @!P1 FMUL R77, R77, 16777216 ;  /* 0x4b8000004d4d9820 */ /* 0x000fe20000400000 */
[----:B------:R-:W-:Y:S01]  /*1210*/  FFMA R42, R42, R76, R37 ;  /* 0x0000004c2a2a7223 */ /* 0x000fe20000000025 */
[----:B------:R-:W-:Y:S02]  /*1220*/  FADD R76, R21, -R24 ;  /* 0x80000018154c7221 */ /* 0x000fe40000000000 */
[----:B-1----:R-:W-:Y:S02]  /*1230*/  FFMA R69, R69, R77, R58 ;  /* 0x0000004d45457223 */ /* 0x002fe4000000003a */
[----:B------:R-:W-:Y:S01]  /*1240*/  FFMA R29, R29, R76, R36 ;  /* 0x0000004c1d1d7223 */ /* 0x000fe20000000024 */
[----:B------:R-:W-:Y:S01]  /*1250*/  FADD R76, R20, -R25 ;  /* 0x80000019144c7221 */ /* 0x000fe20000000000 */
[----:B------:R-:W-:-:S03]  /*1260*/  FADD R77, R74, -R69 ;  /* 0x800000454a4d7221 */ /* 0x000fc60000000000 */
[----:B------:R-:W-:Y:S01]  /*1270*/  FFMA R30, R30, R76, R35 ;  /* 0x0000004c1e1e7223 */ /* 0x000fe20000000023 */
        /* <DEDUP_REMOVED lines=9> */
.L_x_0:
[----:B------:R-:W-:Y:S01]  /*1310*/  BAR.SYNC.DEFER_BLOCKING 0x0 ;  /* 0x0000000000007b1d */ /* 0x000fe20000010000 */
[----:B------:R-:W-:Y:S02]  /*1320*/  FSEL R44, R71, R44, !P3 ;  /* 0x0000002c472c7208 */ /* 0x000fe40005800000 */
[----:B------:R-:W-:Y:S02]  /*1330*/  F2FP.BF16.PACK_AB R71, R23, R22 ;  /* 0x000000161747723e */ /* 0x000fe400000010ff */
[----:B------:R-:W-:Y:S02]  /*1340*/  F2FP.BF16.PACK_AB R77, R21, R20 ;  /* 0x00000014154d723e */ /* 0x000fe400000010ff */
[----:B------:R-:W-:Y:S02]  /*1350*/  F2FP.BF16.PACK_AB R73, R72, R73 ;  /* 0x000000494849723e */ /* 0x000fe400000010ff */
[----:B------:R-:W-:-:S02]  /*1360*/  F2FP.BF16.PACK_AB R75, R74, R75 ;  /* 0x0000004b4a4b723e */ /* 0x000fc400000010ff */
[----:B------:R-:W-:Y:S02]  /*1370*/  FSEL R48, R24, R48, !P3 ;  /* 0x0000003018307208 */ /* 0x000fe40005800000 */
[----:B------:R-:W-:Y:S02]  /*1380*/  FSEL R47, R70, R47, !P3 ;  /* 0x0000002f462f7208 */ /* 0x000fe40005800000 */
[----:B------:R-:W-:Y:S02]  /*1390*/  SHF.R.S32.HI R70, RZ, 0x1f, R61 ;  /* 0x0000001fff467819 */ /* 0x000fe4000001143d */
[----:B------:R-:W-:Y:S02]  /*13a0*/  LEA R24, P0, R61, c[0x0][0x1a0], 0x1 ;  /* 0x000068003d187a11 */ /* 0x000fe400078008ff */
[----:B------:R-:W-:Y:S02]  /*13b0*/  FSEL R45, R25, R45, !P3 ;  /* 0x0000002d192d7208 */ /* 0x000fe40005800000 */
[----:B------:R-:W-:-:S02]  /*13c0*/  LEA.HI.X R25, R61, c[0x0][0x1a4], R70, 0x1, P0 ;  /* 0x000069003d197a11 */ /* 0x000fc400000f0c46 */
[----:B------:R-:W-:Y:S01]  /*13d0*/  IADD3 R10, P0, R10, 0x200, RZ ;  /* 0x000002000a0a7810 */ /* 0x000fe20007f1e0ff */
[----:B------:R-:W-:Y:S01]  /*13e0*/  STS [R56], R71 ;  /* 0x0000004738007388 */ /* 0x000fe20000000800 */
[----:B------:R-:W-:Y:S02]  /*13f0*/  IADD3 R6, P1, R6, 0x400, RZ ;  /* 0x0000040006067810 */ /* 0x000fe40007f3e0ff */
[----:B------:R-:W-:Y:S01]  /*1400*/  IADD3 R8, P4, R8, 0x800, RZ ;  /* 0x0000080008087810 */ /* 0x000fe20007f9e0ff */
[----:B------:R-:W-:Y:S01]  /*1410*/  STS [R56+0x410], R77 ;  /* 0x0004104d38007388 */ /* 0x000fe20000000800 */
[----:B------:R-:W-:Y:S01]  /*1420*/  IMAD.X R12, RZ, RZ, R12, P0 ;  /* 0x000000ffff0c7224 */ /* 0x000fe200000e060c */
[----:B------:R-:W-:Y:S01]  /*1430*/  ISETP.GE.U32.AND P0, PT, R10, 0xa00, PT ;  /* 0x00000a000a00780c */ /* 0x000fe20003f06070 */
[----:B------:R-:W-:Y:S01]  /*1440*/  IMAD.X R9, RZ, RZ, R9, P1 ;  /* 0x000000ffff097224 */ /* 0x000fe200008e0609 */
[----:B------:R-:W-:Y:S01]  /*1450*/  STS [R56+0x820], R73 ;  /* 0x0008204938007388 */ /* 0x000fe20000000800 */
[----:B------:R-:W-:Y:S01]  /*1460*/  IADD3 R2, P5, R2, 0x400, RZ ;  /* 0x0000040002027810 */ /* 0x000fe20007fbe0ff */
[----:B------:R-:W-:Y:S01]  /*1470*/  IMAD.X R11, RZ, RZ, R11, P4 ;  /* 0x000000ffff0b7224 */ /* 0x000fe200020e060b */
[----:B------:R-:W-:Y:S01]  /*1480*/  ISETP.GE.U32.AND.EX P0, PT, R12, RZ, PT, P0 ;  /* 0x000000ff0c00720c */ /* 0x000fe20003f06100 */
[----:B------:R-:W-:Y:S01]  /*1490*/  STS [R56+0xc30], R75 ;  /* 0x000c304b38007388 */ /* 0x000fe20000000800 */
[----:B------:R-:W-:Y:S01]  /*14a0*/  IADD3 R4, P6, R4, 0x400, RZ ;  /* 0x0000040004047810 */ /* 0x000fe20007fde0ff */
[----:B------:R-:W-:Y:S01]  /*14b0*/  IMAD.X R3, RZ, RZ, R3, P5 ;  /* 0x000000ffff037224 */ /* 0x000fe200028e0603 */
[----:B------:R-:W-:Y:S01]  /*14c0*/  FSEL R54, R67, R54, !P3 ;  /* 0x0000003643367208 */ /* 0x000fe20005800000 */
[----:B------:R-:W-:Y:S01]  /*14d0*/  BAR.SYNC.DEFER_BLOCKING 0x0 ;  /* 0x0000000000007b1d */ /* 0x000fe20000010000 */
[----:B------:R-:W-:Y:S01]  /*14e0*/  FSEL R57, R68, R57, !P3 ;  /* 0x0000003944397208 */ /* 0x000fe20005800000 */
[----:B------:R-:W-:Y:S01]  /*14f0*/  IMAD.X R5, RZ, RZ, R5, P6 ;  /* 0x000000ffff057224 */ /* 0x000fe200030e0605 */
[----:B------:R-:W-:-:S02]  /*1500*/  FSEL R58, R69, R58, !P3 ;  /* 0x0000003a453a7208 */ /* 0x000fc40005800000 */
[----:B------:R-:W-:Y:S02]  /*1510*/  FSEL R33, R28, R33, !P3 ;  /* 0x000000211c217208 */ /* 0x000fe40005800000 */
[----:B------:R-:W-:Y:S02]  /*1520*/  FSEL R34, R27, R34, !P3 ;  /* 0x000000221b227208 */ /* 0x000fe40005800000 */
[----:B------:R-:W-:Y:S02]  /*1530*/  FSEL R35, R30, R35, !P3 ;  /* 0x000000231e237208 */ /* 0x000fe40005800000 */
[----:B------:R-:W-:Y:S02]  /*1540*/  FSEL R36, R29, R36, !P3 ;  /* 0x000000241d247208 */ /* 0x000fe40005800000 */
[----:B------:R-:W-:Y:S02]  /*1550*/  FSEL R37, R42, R37, !P3 ;  /* 0x000000252a257208 */ /* 0x000fe40005800000 */
[----:B------:R-:W-:-:S02]  /*1560*/  FSEL R38, R31, R38, !P3 ;  /* 0x000000261f267208 */ /* 0x000fc40005800000 */
[----:B------:R-:W-:Y:S02]  /*1570*/  FSEL R39, R50, R39, !P3 ;  /* 0x0000002732277208 */ /* 0x000fe40005800000 */
[----:B------:R-:W-:Y:S02]  /*1580*/  FSEL R40, R43, R40, !P3 ;  /* 0x000000282b287208 */ /* 0x000fe40005800000 */
[----:B------:R-:W-:Y:S02]  /*1590*/  FSEL R13, R26, R13, !P3 ;  /* 0x0000000d1a0d7208 */ /* 0x000fe40005800000 */
[----:B------:R-:W-:Y:S01]  /*15a0*/  FSEL R14, R51, R14, !P3 ;  /* 0x0000000e330e7208 */ /* 0x000fe20005800000 */
[----:B------:R-:W0:Y:S01]  /*15b0*/  LDS.128 R20, [R55] ;  /* 0x0000000037147984 */ /* 0x000e220000000c00 */
[----:B------:R-:W-:Y:S02]  /*15c0*/  FSEL R15, R52, R15, !P3 ;  /* 0x0000000f340f7208 */ /* 0x000fe40005800000 */
[----:B------:R-:W-:-:S02]  /*15d0*/  FSEL R16, R53, R16, !P3 ;  /* 0x0000001035107208 */ /* 0x000fc40005800000 */
[----:B------:R-:W-:Y:S02]  /*15e0*/  FSEL R17, R62, R17, !P3 ;  /* 0x000000113e117208 */ /* 0x000fe40005800000 */
[----:B------:R-:W-:Y:S02]  /*15f0*/  FSEL R18, R63, R18, !P3 ;  /* 0x000000123f127208 */ /* 0x000fe40005800000 */
[----:B------:R-:W-:Y:S02]  /*1600*/  FSEL R19, R64, R19, !P3 ;  /* 0x0000001340137208 */ /* 0x000fe40005800000 */
[----:B------:R-:W-:Y:S02]  /*1610*/  FSEL R32, R65, R32, !P3 ;  /* 0x0000002041207208 */ /* 0x000fe40005800000 */
[----:B------:R-:W-:Y:S01]  /*1620*/  FSEL R41, R66, R41, !P3 ;  /* 0x0000002942297208 */ /* 0x000fe20005800000 */
[----:B0-----:R0:W-:Y:S01]  /*1630*/  @!P2 STG.E.128 [R24.64], R20 ;  /* 0x000000141800a986 */ /* 0x0011e2000c101d04 */
[----:B------:R-:W-:Y:S01]  /*1640*/  @P0 CALL.REL.NOINC `(.L_x_1) ;  /* 0x0000001000000944 */ /* 0x000fe20003c00000 */
[----:B------:R-:W-:Y:S05]  /*1650*/  BRA `(.L_x_2) ;  /* 0xffffee4000007947 */ /* 0x000fea000383ffff */
.L_x_1:
[----:B------:R-:W-:Y:S01]  /*1660*/  FADD R3, R15, R16 ;  /* 0x000000100f037221 */ /* 0x000fe20000000000 */
[----:B------:R-:W-:Y:S01]  /*1670*/  FADD R2, R13, R14 ;  /* 0x0000000e0d027221 */ /* 0x000fe20000000000 */
[----:B------:R-:W-:Y:S01]  /*1680*/  FMUL R5, R14, 0.25 ;  /* 0x3e8000000e057820 */ /* 0x000fe20000400000 */
[----:B------:R-:W-:Y:S01]  /*1690*/  FADD R4, R17, R18 ;  /* 0x0000001211047221 */ /* 0x000fe20000000000 */
[C---:B0-----:R-:W-:Y:S01]  /*16a0*/  FMUL R20, R3.reuse, 0.25 ;  /* 0x3e80000003147820 */ /* 0x041fe20000400000 */
[C---:B------:R-:W-:Y:S01]  /*16b0*/  FSETP.GEU.AND P1, PT, |R3|.reuse, 1.175494350822287508e-38, PT ;  /* 0x008000000300780b */ /* 0x040fe20003f2e200 */
[C---:B------:R-:W-:Y:S01]  /*16c0*/  FMUL R11, R2.reuse, 0.25 ;  /* 0x3e800000020b7820 */ /* 0x040fe20000400000 */
[----:B------:R-:W-:Y:S01]  /*16d0*/  FSETP.GEU.AND P0, PT, |R2|, 1.175494350822287508e-38, PT ;  /* 0x008000000200780b */ /* 0x000fe20003f0e200 */
[----:B------:R-:W-:Y:S01]  /*16e0*/  FMUL R23, R18, 0.25 ;  /* 0x3e80000012177820 */ /* 0x000fe20000400000 */
[----:B------:R-:W-:Y:S01]  /*16f0*/  FSETP.GT.AND P5, PT, |R2|, 8.50705917302346158658e+37, PT ;  /* 0x7e8000000200780b */ /* 0x000fe20003fa4200 */
[----:B------:R-:W-:Y:S01]  /*1700*/  FMUL R65, R4, 0.25 ;  /* 0x3e80000004417820 */ /* 0x000fe20000400000 */
[----:B------:R-:W-:Y:S01]  /*1710*/  FSETP.GT.AND P4, PT, |R3|, 8.50705917302346158658e+37, PT ;  /* 0x7e8000000300780b */ /* 0x000fe20003f84200 */
[----:B------:R-:W-:Y:S01]  /*1720*/  FMUL R21, R16, 0.25 ;  /* 0x3e80000010157820 */ /* 0x000fe20000400000 */
[----:B------:R-:W-:Y:S01]  /*1730*/  FSEL R9, R5, R14, P5 ;  /* 0x0000000e05097208 */ /* 0x000fe20002800000 */
[----:B------:R-:W-:Y:S01]  /*1740*/  FADD R5, R19, R32 ;  /* 0x0000002013057221 */ /* 0x000fe20000000000 */
[----:B------:R-:W-:Y:S01]  /*1750*/  FSEL R6, R11, R2, P5 ;  /* 0x000000020b067208 */ /* 0x000fe20002800000 */
[----:B------:R-:W-:Y:S01]  /*1760*/  FMUL R25, R32, 0.25 ;  /* 0x3e80000020197820 */ /* 0x000fe20000400000 */
[C---:B------:R-:W-:Y:S01]  /*1770*/  FSETP.GEU.AND P5, PT, |R4|.reuse, 1.175494350822287508e-38, PT ;  /* 0x008000000400780b */ /* 0x040fe20003fae200 */
[----:B------:R-:W-:Y:S01]  /*1780*/  FMUL R52, R5, 0.25 ;  /* 0x3e80000005347820 */ /* 0x000fe20000400000 */
[----:B------:R-:W-:Y:S01]  /*1790*/  FSETP.GT.AND P6, PT, |R4|, 8.50705917302346158658e+37, PT ;  /* 0x7e8000000400780b */ /* 0x000fe20003fc4200 */
[----:B------:R-:W-:Y:S01]  /*17a0*/  @!P0 FMUL R6, R6, 16777216 ;  /* 0x4b80000006068820 */ /* 0x000fe20000400000 */
[----:B------:R-:W-:Y:S01]  /*17b0*/  FSEL R8, R20, R3, P4 ;  /* 0x0000000314087208 */ /* 0x000fe20002000000 */
[----:B------:R-:W-:Y:S01]  /*17c0*/  @!P0 FMUL R9, R9, 16777216 ;  /* 0x4b80000009098820 */ /* 0x000fe20000400000 */
[----:B------:R-:W-:Y:S01]  /*17d0*/  FSEL R23, R23, R18, P6 ;  /* 0x0000001217177208 */ /* 0x000fe20003000000 */
[----:B------:R-:W-:Y:S01]  /*17e0*/  FADD R18, -R41, R44 ;  /* 0x0000002c29127221 */ /* 0x000fe20000000100 */
[----:B------:R-:W-:Y:S01]  /*17f0*/  FSEL R12, R65, R4, P6 ;  /* 0x00000004410c7208 */ /* 0x000fe20003000000 */
[----:B------:R-:W-:Y:S01]  /*1800*/  @!P1 FMUL R8, R8, 16777216 ;  /* 0x4b80000008089820 */ /* 0x000fe20000400000 */
[----:B------:R-:W-:Y:S01]  /*1810*/  FSETP.GEU.AND P6, PT, |R5|, 1.175494350822287508e-38, PT ;  /* 0x008000000500780b */ /* 0x000fe20003fce200 */
[----:B------:R-:W0:Y:S01]  /*1820*/  MUFU.RCP R6, R6 ;  /* 0x0000000600067308 */ /* 0x000e220000001000 */
[----:B------:R-:W-:Y:S01]  /*1830*/  FSEL R21, R21, R16, P4 ;  /* 0x0000001015157208 */ /* 0x000fe20002000000 */
[----:B------:R-:W-:Y:S01]  /*1840*/  @!P5 FMUL R12, R12, 16777216 ;  /* 0x4b8000000c0cd820 */ /* 0x000fe20000400000 */
[----:B------:R-:W-:Y:S01]  /*1850*/  FSETP.GT.AND P4, PT, |R5|, 8.50705917302346158658e+37, PT ;  /* 0x7e8000000500780b */ /* 0x000fe20003f84200 */
[----:B------:R-:W-:Y:S01]  /*1860*/  @!P5 FMUL R23, R23, 16777216 ;  /* 0x4b8000001717d820 */ /* 0x000fe20000400000 */
[----:B------:R-:W-:Y:S01]  /*1870*/  FSETP.NEU.AND P5, PT, R2, RZ, PT ;  /* 0x000000ff0200720b */ /* 0x000fe20003fad000 */
[----:B------:R-:W-:Y:S01]  /*1880*/  @!P1 FMUL R21, R21, 16777216 ;  /* 0x4b80000015159820 */ /* 0x000fe20000400000 */
[----:B------:R-:W-:Y:S01]  /*1890*/  FSEL R14, R52, R5, P4 ;  /* 0x00000005340e7208 */ /* 0x000fe20002000000 */
[----:B------:R0:W1:Y:S01]  /*18a0*/  MUFU.RCP R10, R8 ;  /* 0x00000008000a7308 */ /* 0x0000620000001000 */
[----:B------:R-:W-:Y:S01]  /*18b0*/  FSEL R25, R25, R32, P4 ;  /* 0x0000002019197208 */ /* 0x000fe20002000000 */
[----:B------:R-:W-:Y:S01]  /*18c0*/  FADD R39, R39, R40 ;  /* 0x0000002827277221 */ /* 0x000fe20000000000 */
[----:B------:R-:W-:Y:S01]  /*18d0*/  FADD R27, R33, R34 ;  /* 0x00000022211b7221 */ /* 0x000fe20000000000 */
[----:B------:R-:W-:Y:S01]  /*18e0*/  @!P6 FMUL R14, R14, 16777216 ;  /* 0x4b8000000e0ee820 */ /* 0x000fe20000400000 */
[----:B------:R-:W-:Y:S01]  /*18f0*/  FMUL R22, R18, R18 ;  /* 0x0000001212167220 */ /* 0x000fe20000400000 */
[----:B------:R-:W-:Y:S01]  /*1900*/  @!P6 FMUL R25, R25, 16777216 ;  /* 0x4b8000001919e820 */ /* 0x000fe20000400000 */
[C---:B------:R-:W-:Y:S01]  /*1910*/  FSETP.NEU.AND P6, PT, R3.reuse, RZ, PT ;  /* 0x000000ff0300720b */ /* 0x040fe20003fcd000 */
[----:B------:R-:W2:Y:S01]  /*1920*/  MUFU.RCP R12, R12 ;  /* 0x0000000c000c7308 */ /* 0x000ea20000001000 */
[----:B0-----:R-:W-:Y:S01]  /*1930*/  FMUL R8, R6, R9 ;  /* 0x0000000906087220 */ /* 0x001fe20000400000 */
[----:B------:R-:W-:Y:S01]  /*1940*/  FADD R6, R3, R3 ;  /* 0x0000000303067221 */ /* 0x000fe20000000000 */
[----:B------:R-:W-:Y:S01]  /*1950*/  FSETP.NEU.AND P1, PT, R5, RZ, PT ;  /* 0x000000ff0500720b */ /* 0x000fe20003f2d000 */
[----:B------:R-:W-:Y:S01]  /*1960*/  FADD R35, R35, R36 ;  /* 0x0000002423237221 */ /* 0x000fe20000000000 */
[----:B------:R-:W-:Y:S01]  /*1970*/  FMUL R22, R13, R22 ;  /* 0x000000160d167220 */ /* 0x000fe20000400000 */
[----:B------:R-:W-:Y:S01]  /*1980*/  FSEL R26, R8, RZ, P5 ;  /* 0x000000ff081a7208 */ /* 0x000fe20002800000 */
[----:B------:R-:W-:Y:S01]  /*1990*/  FMUL R13, R6, 0.25 ;  /* 0x3e800000060d7820 */ /* 0x000fe20000400000 */
[----:B------:R-:W0:Y:S01]  /*19a0*/  MUFU.RCP R14, R14 ;  /* 0x0000000e000e7308 */ /* 0x000e220000001000 */
[----:B-1----:R-:W-:Y:S01]  /*19b0*/  FMUL R60, R10, R21 ;  /* 0x000000150a3c7220 */ /* 0x002fe20000400000 */
[----:B------:R-:W-:Y:S01]  /*19c0*/  FADD R10, R2, R2 ;  /* 0x00000002020a7221 */ /* 0x000fe20000000000 */
[----:B------:R-:W-:Y:S01]  /*19d0*/  FSETP.NEU.AND P0, PT, R4, RZ, PT ;  /* 0x000000ff0400720b */ /* 0x000fe20003f0d000 */
[----:B------:R-:W-:Y:S01]  /*19e0*/  FFMA R27, R26, R22, R27 ;  /* 0x000000161a1b7223 */ /* 0x000fe2000000001b */
[----:B------:R-:W-:Y:S01]  /*19f0*/  FADD R9, R5, R5 ;  /* 0x0000000505097221 */ /* 0x000fe20000000000 */
[C---:B------:R-:W-:Y:S01]  /*1a00*/  FMUL R29, R10.reuse, 0.25 ;  /* 0x3e8000000a1d7820 */ /* 0x040fe20000400000 */
[----:B------:R-:W-:Y:S01]  /*1a10*/  FSETP.GEU.AND P4, PT, |R10|, 1.175494350822287508e-38, PT ;  /* 0x008000000a00780b */ /* 0x000fe20003f8e200 */
[----:B--2---:R-:W-:Y:S01]  /*1a20*/  FMUL R50, R12, R23 ;  /* 0x000000170c327220 */ /* 0x004fe20000400000 */
[C---:B------:R-:W-:Y:S01]  /*1a30*/  FSETP.GT.AND P5, PT, |R10|.reuse, 8.50705917302346158658e+37, PT ;  /* 0x7e8000000a00780b */ /* 0x040fe20003fa4200 */
[----:B------:R-:W-:Y:S01]  /*1a40*/  FADD R12, R10, R10 ;  /* 0x0000000a0a0c7221 */ /* 0x000fe20000000000 */
[----:B------:R-:W-:Y:S01]  /*1a50*/  FSEL R60, R60, RZ, P6 ;  /* 0x000000ff3c3c7208 */ /* 0x000fe20003000000 */
[----:B------:R-:W-:Y:S01]  /*1a60*/  FFMA R41, R18, R26, R41 ;  /* 0x0000001a12297223 */ /* 0x000fe20000000029 */
[----:B------:R-:W-:Y:S01]  /*1a70*/  FSEL R40, R11, R2, P5 ;  /* 0x000000020b287208 */ /* 0x000fe20002800000 */
[----:B------:R-:W-:Y:S01]  /*1a80*/  FMUL R11, R12, 0.25 ;  /* 0x3e8000000c0b7820 */ /* 0x000fe20000400000 */
[----:B------:R-:W-:Y:S01]  /*1a90*/  FSEL R55, R29, R10, P5 ;  /* 0x0000000a1d377208 */ /* 0x000fe20002800000 */
[----:B0-----:R-:W-:Y:S01]  /*1aa0*/  FMUL R34, R14, R25 ;  /* 0x000000190e227220 */ /* 0x001fe20000400000 */
[C---:B------:R-:W-:Y:S01]  /*1ab0*/  FSETP.GT.AND P5, PT, |R12|.reuse, 8.50705917302346158658e+37, PT ;  /* 0x7e8000000c00780b */ /* 0x040fe20003fa4200 */
[----:B------:R-:W-:Y:S01]  /*1ac0*/  FADD R8, R12, R12 ;  /* 0x0000000c0c087221 */ /* 0x000fe20000000000 */
[----:B------:R-:W-:Y:S01]  /*1ad0*/  FSETP.GEU.AND P6, PT, |R6|, 1.175494350822287508e-38, PT ;  /* 0x008000000600780b */ /* 0x000fe20003fce200 */
[----:B------:R-:W-:Y:S01]  /*1ae0*/  @!P4 FMUL R55, R55, 16777216 ;  /* 0x4b8000003737c820 */ /* 0x000fe20000400000 */
[----:B------:R-:W-:Y:S01]  /*1af0*/  @!P4 FMUL R40, R40, 16777216 ;  /* 0x4b8000002828c820 */ /* 0x000fe20000400000 */
[----:B------:R-:W-:Y:S01]  /*1b00*/  FSEL R36, R11, R12, P5 ;  /* 0x0000000c0b247208 */ /* 0x000fe20002800000 */
[----:B------:R-:W-:Y:S01]  /*1b10*/  FMUL R21, R8, 0.25 ;  /* 0x3e80000008157820 */ /* 0x000fe20000400000 */
[----:B------:R-:W-:Y:S01]  /*1b20*/  FSEL R29, R29, R10, P5 ;  /* 0x0000000a1d1d7208 */ /* 0x000fe20002800000 */
[----:B------:R-:W-:Y:S01]  /*1b30*/  FADD R14, R4, R4 ;  /* 0x00000004040e7221 */ /* 0x000fe20000000000 */
[----:B------:R-:W-:Y:S01]  /*1b40*/  FSEL R34, R34, RZ, P1 ;  /* 0x000000ff22227208 */ /* 0x000fe20000800000 */
[----:B------:R-:W-:Y:S01]  /*1b50*/  FADD R25, R8, R8 ;  /* 0x0000000808197221 */ /* 0x000fe20000000000 */
[----:B------:R-:W-:Y:S01]  /*1b60*/  FSETP.GT.AND P4, PT, |R6|, 8.50705917302346158658e+37, PT ;  /* 0x7e8000000600780b */ /* 0x000fe20003f84200 */
[----:B------:R-:W-:Y:S01]  /*1b70*/  FMUL R33, R14, 0.25 ;  /* 0x3e8000000e217820 */ /* 0x000fe20000400000 */
[----:B------:R-:W-:Y:S01]  /*1b80*/  FSETP.GEU.AND P5, PT, |R8|, 1.175494350822287508e-38, PT ;  /* 0x008000000800780b */ /* 0x000fe20003fae200 */
[----:B------:R-:W-:Y:S01]  /*1b90*/  FADD R22, R14, R14 ;  /* 0x0000000e0e167221 */ /* 0x000fe20000000000 */
[----:B------:R-:W-:Y:S01]  /*1ba0*/  FSETP.GT.AND P1, PT, |R8|, 8.50705917302346158658e+37, PT ;  /* 0x7e8000000800780b */ /* 0x000fe20003f24200 */
[----:B------:R-:W-:Y:S01]  /*1bb0*/  FMUL R28, R25, 0.25 ;  /* 0x3e800000191c7820 */ /* 0x000fe20000400000 */
[----:B------:R-:W-:Y:S01]  /*1bc0*/  FSEL R51, R13, R6, P4 ;  /* 0x000000060d337208 */ /* 0x000fe20002000000 */
[----:B------:R-:W-:Y:S01]  /*1bd0*/  FMUL R31, R22, 0.25 ;  /* 0x3e800000161f7820 */ /* 0x000fe20000400000 */
[----:B------:R-:W-:Y:S01]  /*1be0*/  FSEL R16, R11, R12, P1 ;  /* 0x0000000c0b107208 */ /* 0x000fe20000800000 */
[----:B------:R-:W-:Y:S01]  /*1bf0*/  FADD R11, R6, R6 ;  /* 0x00000006060b7221 */ /* 0x000fe20000000000 */
[----:B------:R-:W-:Y:S01]  /*1c00*/  FSEL R44, R20, R3, P4 ;  /* 0x00000003142c7208 */ /* 0x000fe20002000000 */
[----:B------:R-:W-:Y:S01]  /*1c10*/  @!P6 FMUL R51, R51, 16777216 ;  /* 0x4b8000003333e820 */ /* 0x000fe20000400000 */
[----:B------:R-:W-:Y:S01]  /*1c20*/  FSEL R53, R21, R8, P1 ;  /* 0x0000000815357208 */ /* 0x000fe20000800000 */
[C---:B------:R-:W-:Y:S01]  /*1c30*/  FMUL R20, R11.reuse, 0.25 ;  /* 0x3e8000000b147820 */ /* 0x040fe20000400000 */
[----:B------:R-:W-:Y:S01]  /*1c40*/  FSEL R50, R50, RZ, P0 ;  /* 0x000000ff32327208 */ /* 0x000fe20000000000 */
[----:B------:R-:W-:Y:S01]  /*1c50*/  @!P6 FMUL R44, R44, 16777216 ;  /* 0x4b8000002c2ce820 */ /* 0x000fe20000400000 */
[----:B------:R-:W-:Y:S01]  /*1c60*/  FSETP.GEU.AND P6, PT, |R11|, 1.175494350822287508e-38, PT ;  /* 0x008000000b00780b */ /* 0x000fe20003fce200 */
[----:B------:R-:W-:Y:S01]  /*1c70*/  @!P5 FMUL R53, R53, 16777216 ;  /* 0x4b8000003535d820 */ /* 0x000fe20000400000 */
[----:B------:R-:W-:Y:S01]  /*1c80*/  @!P5 FMUL R16, R16, 16777216 ;  /* 0x4b8000001010d820 */ /* 0x000fe20000400000 */
[----:B------:R-:W-:Y:S01]  /*1c90*/  FSETP.GEU.AND P0, PT, |R12|, 1.175494350822287508e-38, PT ;  /* 0x008000000c00780b */ /* 0x000fe20003f0e200 */
[----:B------:R-:W0:Y:S01]  /*1ca0*/  MUFU.RCP R55, R55 ;  /* 0x0000003700377308 */ /* 0x000e220000001000 */
[----:B------:R-:W-:Y:S01]  /*1cb0*/  FSETP.GT.AND P5, PT, |R11|, 8.50705917302346158658e+37, PT ;  /* 0x7e8000000b00780b */ /* 0x000fe20003fa4200 */
[----:B------:R-:W-:Y:S01]  /*1cc0*/  FADD R26, R22, R22 ;  /* 0x00000016161a7221 */ /* 0x000fe20000000000 */
[----:B------:R-:W-:Y:S01]  /*1cd0*/  FSETP.GT.AND P1, PT, |R14|, 8.50705917302346158658e+37, PT ;  /* 0x7e8000000e00780b */ /* 0x000fe20003f24200 */
[----:B------:R-:W-:Y:S01]  /*1ce0*/  FMUL R68, R9, 0.25 ;  /* 0x3e80000009447820 */ /* 0x000fe20000400000 */
[----:B------:R-:W-:Y:S01]  /*1cf0*/  FSEL R43, R20, R11, P5 ;  /* 0x0000000b142b7208 */ /* 0x000fe20002800000 */
[----:B------:R-:W-:Y:S01]  /*1d00*/  FADD R62, -R45, R48 ;  /* 0x000000302d3e7221 */ /* 0x000fe20000000100 */
[----:B------:R-:W-:Y:S01]  /*1d10*/  FSEL R30, R13, R6, P5 ;  /* 0x000000060d1e7208 */ /* 0x000fe20002800000 */
[----:B------:R-:W-:Y:S01]  /*1d20*/  FADD R13, R11, R11 ;  /* 0x0000000b0b0d7221 */ /* 0x000fe20000000000 */
[----:B------:R-:W-:Y:S01]  /*1d30*/  FSEL R64, R33, R14, P1 ;  /* 0x0000000e21407208 */ /* 0x000fe20000800000 */
[----:B------:R-:W-:Y:S01]  /*1d40*/  @!P6 FMUL R43, R43, 16777216 ;  /* 0x4b8000002b2be820 */ /* 0x000fe20000400000 */
[----:B------:R-:W-:Y:S01]  /*1d50*/  FSEL R65, R65, R4, P1 ;  /* 0x0000000441417208 */ /* 0x000fe20000800000 */
[C---:B------:R-:W-:Y:S01]  /*1d60*/  FMUL R24, R13.reuse, 0.25 ;  /* 0x3e8000000d187820 */ /* 0x040fe20000400000 */
[----:B------:R-:W-:Y:S01]  /*1d70*/  @!P6 FMUL R30, R30, 16777216 ;  /* 0x4b8000001e1ee820 */ /* 0x000fe20000400000 */
[----:B------:R-:W-:Y:S01]  /*1d80*/  FSETP.GT.AND P6, PT, |R13|, 8.50705917302346158658e+37, PT ;  /* 0x7e8000000d00780b */ /* 0x000fe20003fc4200 */
[----:B------:R-:W-:Y:S01]  /*1d90*/  @!P0 FMUL R36, R36, 16777216 ;  /* 0x4b80000024248820 */ /* 0x000fe20000400000 */
[----:B------:R-:W-:Y:S01]  /*1da0*/  @!P0 FMUL R29, R29, 16777216 ;  /* 0x4b8000001d1d8820 */ /* 0x000fe20000400000 */
[----:B------:R-:W-:Y:S01]  /*1db0*/  FSETP.GEU.AND P0, PT, |R14|, 1.175494350822287508e-38, PT ;  /* 0x008000000e00780b */ /* 0x000fe20003f0e200 */
[----:B------:R-:W1:Y:S01]  /*1dc0*/  MUFU.RCP R51, R51 ;  /* 0x0000003300337308 */ /* 0x000e620000001000 */
[----:B------:R-:W-:Y:S01]  /*1dd0*/  FSEL R59, R24, R13, P6 ;  /* 0x0000000d183b7208 */ /* 0x000fe20003000000 */
[----:B------:R-:W-:Y:S01]  /*1de0*/  FADD R23, R9, R9 ;  /* 0x0000000909177221 */ /* 0x000fe20000000000 */
[----:B------:R-:W-:Y:S01]  /*1df0*/  FSEL R20, R20, R11, P6 ;  /* 0x0000000b14147208 */ /* 0x000fe20003000000 */
[----:B------:R-:W-:Y:S01]  /*1e00*/  FMUL R48, R62, R62 ;  /* 0x0000003e3e307220 */ /* 0x000fe20000400000 */
[----:B------:R-:W-:Y:S01]  /*1e10*/  FSETP.GT.AND P6, PT, |R25|, 8.50705917302346158658e+37, PT ;  /* 0x7e8000001900780b */ /* 0x000fe20003fc4200 */
[----:B------:R-:W-:Y:S01]  /*1e20*/  FMUL R32, R23, 0.25 ;  /* 0x3e80000017207820 */ /* 0x000fe20000400000 */
[----:B------:R-:W-:Y:S01]  /*1e30*/  FSETP.GEU.AND P1, PT, |R22|, 1.175494350822287508e-38, PT ;  /* 0x008000001600780b */ /* 0x000fe20003f2e200 */
[----:B------:R-:W-:Y:S01]  /*1e40*/  FMUL R61, R15, R48 ;  /* 0x000000300f3d7220 */ /* 0x000fe20000400000 */
[----:B------:R-:W-:Y:S01]  /*1e50*/  FSEL R18, R21, R8, P6 ;  /* 0x0000000815127208 */ /* 0x000fe20003000000 */
[----:B------:R-:W-:Y:S01]  /*1e60*/  FMUL R21, R26, 0.25 ;  /* 0x3e8000001a157820 */ /* 0x000fe20000400000 */
[----:B------:R-:W-:Y:S01]  /*1e70*/  FSEL R46, R28, R25, P6 ;  /* 0x000000191c2e7208 */ /* 0x000fe20003000000 */
[----:B------:R-:W-:Y:S01]  /*1e80*/  @!P0 FMUL R64, R64, 16777216 ;  /* 0x4b80000040408820 */ /* 0x000fe20000400000 */
[----:B------:R-:W-:Y:S01]  /*1e90*/  FSETP.GT.AND P6, PT, |R22|, 8.50705917302346158658e+37, PT ;  /* 0x7e8000001600780b */ /* 0x000fe20003fc4200 */
[----:B------:R-:W-:Y:S01]  /*1ea0*/  @!P0 FMUL R65, R65, 16777216 ;  /* 0x4b80000041418820 */ /* 0x000fe20000400000 */
[----:B------:R-:W-:Y:S01]  /*1eb0*/  FSETP.GEU.AND P4, PT, |R9|, 1.175494350822287508e-38, PT ;  /* 0x008000000900780b */ /* 0x000fe20003f8e200 */
[----:B0-----:R-:W-:Y:S01]  /*1ec0*/  FMUL R15, R55, R40 ;  /* 0x00000028370f7220 */ /* 0x001fe20000400000 */
[----:B------:R-:W-:Y:S01]  /*1ed0*/  FSEL R42, R31, R22, P6 ;  /* 0x000000161f2a7208 */ /* 0x000fe20003000000 */
[----:B------:R-:W0:Y:S01]  /*1ee0*/  MUFU.RCP R64, R64 ;  /* 0x0000004000407308 */ /* 0x000e220000001000 */
[----:B------:R-:W-:Y:S01]  /*1ef0*/  FSEL R33, R33, R14, P6 ;  /* 0x0000000e21217208 */ /* 0x000fe20003000000 */
[----:B------:R-:W-:Y:S01]  /*1f00*/  FADD R40, R23, R23 ;  /* 0x0000001717287221 */ /* 0x000fe20000000000 */
[----:B------:R-:W-:Y:S01]  /*1f10*/  FSETP.GT.AND P5, PT, |R9|, 8.50705917302346158658e+37, PT ;  /* 0x7e8000000900780b */ /* 0x000fe20003fa4200 */
[----:B------:R-:W-:Y:S01]  /*1f20*/  @!P1 FMUL R42, R42, 16777216 ;  /* 0x4b8000002a2a9820 */ /* 0x000fe20000400000 */
[----:B------:R-:W-:Y:S01]  /*1f30*/  FSETP.GEU.AND P0, PT, |R23|, 1.175494350822287508e-38, PT ;  /* 0x008000001700780b */ /* 0x000fe20003f0e200 */
[----:B------:R-:W-:Y:S01]  /*1f40*/  @!P1 FMUL R33, R33, 16777216 ;  /* 0x4b80000021219820 */ /* 0x000fe20000400000 */
[----:B------:R-:W-:Y:S01]  /*1f50*/  FSETP.GT.AND P1, PT, |R26|, 8.50705917302346158658e+37, PT ;  /* 0x7e8000001a00780b */ /* 0x000fe20003f24200 */
[----:B------:R-:W-:Y:S01]  /*1f60*/  FADD R37, R37, R38 ;  /* 0x0000002625257221 */ /* 0x000fe20000000000 */
[----:B------:R-:W-:Y:S01]  /*1f70*/  FSEL R63, R68, R9, P5 ;  /* 0x00000009443f7208 */ /* 0x000fe20002800000 */
[----:B-1----:R-:W-:Y:S01]  /*1f80*/  FMUL R44, R51, R44 ;  /* 0x0000002c332c7220 */ /* 0x002fe20000400000 */
[----:B------:R-:W-:Y:S01]  /*1f90*/  FSEL R66, R21, R26, P1 ;  /* 0x0000001a15427208 */ /* 0x000fe20000800000 */
[----:B------:R-:W-:Y:S01]  /*1fa0*/  FMUL R51, R40, 0.25 ;  /* 0x3e80000028337820 */ /* 0x000fe20000400000 */
[----:B------:R-:W-:Y:S01]  /*1fb0*/  FSEL R31, R31, R22, P1 ;  /* 0x000000161f1f7208 */ /* 0x000fe20000800000 */
[----:B------:R-:W-:Y:S01]  /*1fc0*/  @!P4 FMUL R63, R63, 16777216 ;  /* 0x4b8000003f3fc820 */ /* 0x000fe20000400000 */
[----:B------:R-:W-:Y:S01]  /*1fd0*/  FSETP.GEU.AND P1, PT, |R13|, 1.175494350822287508e-38, PT ;  /* 0x008000000d00780b */ /* 0x000fe20003f2e200 */
[----:B0-----:R-:W-:Y:S01]  /*1fe0*/  FMUL R48, R64, R65 ;  /* 0x0000004140307220 */ /* 0x001fe20000400000 */
[----:B------:R-:W-:Y:S01]  /*1ff0*/  FSEL R52, R52, R5, P5 ;  /* 0x0000000534347208 */ /* 0x000fe20002800000 */
[----:B------:R-:W0:Y:S01]  /*2000*/  MUFU.RCP R36, R36 ;  /* 0x0000002400247308 */ /* 0x000e220000001000 */
[----:B------:R-:W-:Y:S01]  /*2010*/  FSETP.GEU.AND P5, PT, |R26|, 1.175494350822287508e-38, PT ;  /* 0x008000001a00780b */ /* 0x000fe20003fae200 */
[----:B------:R-:W-:Y:S01]  /*2020*/  FADD R64, -R47, R54 ;  /* 0x000000362f407221 */ /* 0x000fe20000000100 */
[----:B------:R-:W-:Y:S01]  /*2030*/  FSETP.GT.AND P6, PT, |R23|, 8.50705917302346158658e+37, PT ;  /* 0x7e8000001700780b */ /* 0x000fe20003fc4200 */
[----:B------:R-:W-:Y:S01]  /*2040*/  @!P4 FMUL R52, R52, 16777216 ;  /* 0x4b8000003434c820 */ /* 0x000fe20000400000 */
[----:B------:R-:W-:Y:S01]  /*2050*/  FSETP.GEU.AND P4, PT, |R40|, 1.175494350822287508e-38, PT ;  /* 0x008000002800780b */ /* 0x000fe20003f8e200 */
[----:B------:R-:W-:Y:S01]  /*2060*/  FMUL R54, R64, R64 ;  /* 0x0000004040367220 */ /* 0x000fe20000400000 */
[----:B------:R-:W-:Y:S01]  /*2070*/  FSEL R38, R32, R23, P6 ;  /* 0x0000001720267208 */ /* 0x000fe20003000000 */
[----:B------:R-:W1:Y:S01]  /*2080*/  MUFU.RCP R63, R63 ;  /* 0x0000003f003f7308 */ /* 0x000e620000001000 */
[----:B------:R-:W-:Y:S01]  /*2090*/  FSEL R55, R68, R9, P6 ;  /* 0x0000000944377208 */ /* 0x000fe20003000000 */
[----:B------:R-:W-:Y:S01]  /*20a0*/  @!P1 FMUL R59, R59, 16777216 ;  /* 0x4b8000003b3b9820 */ /* 0x000fe20000400000 */
[----:B------:R-:W-:Y:S01]  /*20b0*/  FSETP.GT.AND P6, PT, |R40|, 8.50705917302346158658e+37, PT ;  /* 0x7e8000002800780b */ /* 0x000fe20003fc4200 */
[----:B------:R-:W-:Y:S01]  /*20c0*/  @!P0 FMUL R38, R38, 16777216 ;  /* 0x4b80000026268820 */ /* 0x000fe20000400000 */
[----:B------:R-:W-:Y:S01]  /*20d0*/  FMUL R65, R17, R54 ;  /* 0x0000003611417220 */ /* 0x000fe20000400000 */
[----:B------:R-:W-:Y:S01]  /*20e0*/  @!P0 FMUL R55, R55, 16777216 ;  /* 0x4b80000037378820 */ /* 0x000fe20000400000 */
[----:B------:R-:W-:Y:S01]  /*20f0*/  FSEL R67, R51, R40, P6 ;  /* 0x0000002833437208 */ /* 0x000fe20003000000 */
[----:B------:R-:W2:Y:S01]  /*2100*/  MUFU.RCP R42, R42 ;  /* 0x0000002a002a7308 */ /* 0x000ea20000001000 */
[----:B------:R-:W-:Y:S01]  /*2110*/  FSETP.GEU.AND P0, PT, |R25|, 1.175494350822287508e-38, PT ;  /* 0x008000001900780b */ /* 0x000fe20003f0e200 */
[----:B------:R-:W-:Y:S01]  /*2120*/  @!P5 FMUL R66, R66, 16777216 ;  /* 0x4b8000004242d820 */ /* 0x000fe20000400000 */
[----:B------:R-:W-:Y:S01]  /*2130*/  FADD R58, -R57, R58 ;  /* 0x0000003a393a7221 */ /* 0x000fe20000000100 */
[----:B------:R-:W-:Y:S01]  /*2140*/  @!P4 FMUL R67, R67, 16777216 ;  /* 0x4b8000004343c820 */ /* 0x000fe20000400000 */
[----:B0-----:R-:W-:Y:S01]  /*2150*/  FMUL R29, R36, R29 ;  /* 0x0000001d241d7220 */ /* 0x001fe20000400000 */
[----:B------:R-:W-:Y:S01]  /*2160*/  @!P1 FMUL R20, R20, 16777216 ;  /* 0x4b80000014149820 */ /* 0x000fe20000400000 */
[----:B------:R-:W-:Y:S01]  /*2170*/  FMUL R68, R58, R58 ;  /* 0x0000003a3a447220 */ /* 0x000fe20000400000 */
[----:B------:R-:W0:Y:S01]  /*2180*/  MUFU.RCP R53, R53 ;  /* 0x0000003500357308 */ /* 0x000e220000001000 */
[----:B-1----:R-:W-:Y:S01]  /*2190*/  FMUL R52, R63, R52 ;  /* 0x000000343f347220 */ /* 0x002fe20000400000 */
[----:B------:R-:W-:Y:S01]  /*21a0*/  FFMA R35, R60, R61, R35 ;  /* 0x0000003d3c237223 */ /* 0x000fe20000000023 */
[----:B------:R-:W1:Y:S01]  /*21b0*/  S2R R63, SR_TID.X ;  /* 0x00000000003f7919 */ /* 0x000e620000002100 */
[----:B------:R-:W-:Y:S01]  /*21c0*/  FSETP.NEU.AND P1, PT, R12, RZ, PT ;  /* 0x000000ff0c00720b */ /* 0x000fe20003f2d000 */
[----:B------:R-:W-:Y:S01]  /*21d0*/  FFMA R62, R62, R60, R45 ;  /* 0x0000003c3e3e7223 */ /* 0x000fe2000000002d */
[----:B------:R-:W-:Y:S01]  /*21e0*/  @!P0 FMUL R46, R46, 16777216 ;  /* 0x4b8000002e2e8820 */ /* 0x000fe20000400000 */
[----:B------:R-:W-:Y:S01]  /*21f0*/  FMUL R68, R19, R68 ;  /* 0x0000004413447220 */ /* 0x000fe20000400000 */
[----:B------:R-:W3:Y:S01]  /*2200*/  MUFU.RCP R59, R59 ;  /* 0x0000003b003b7308 */ /* 0x000ee20000001000 */
[----:B--2---:R-:W-:Y:S01]  /*2210*/  FMUL R42, R42, R33 ;  /* 0x000000212a2a7220 */ /* 0x004fe20000400000 */
[----:B------:R-:W-:Y:S01]  /*2220*/  FSEL R33, R32, R23, P6 ;  /* 0x0000001720217208 */ /* 0x000fe20003000000 */
[----:B------:R-:W-:Y:S01]  /*2230*/  @!P5 FMUL R31, R31, 16777216 ;  /* 0x4b8000001f1fd820 */ /* 0x000fe20000400000 */
[----:B------:R-:W-:Y:S01]  /*2240*/  @!P0 FMUL R18, R18, 16777216 ;  /* 0x4b80000012128820 */ /* 0x000fe20000400000 */
[----:B------:R-:W-:Y:S01]  /*2250*/  FSETP.NEU.AND P0, PT, R6, RZ, PT ;  /* 0x000000ff0600720b */ /* 0x000fe20003f0d000 */
[----:B------:R-:W-:Y:S01]  /*2260*/  FFMA R37, R50, R65, R37 ;  /* 0x0000004132257223 */ /* 0x000fe20000000025 */
[----:B------:R-:W-:Y:S01]  /*2270*/  @!P4 FMUL R33, R33, 16777216 ;  /* 0x4b8000002121c820 */ /* 0x000fe20000400000 */
[----:B------:R-:W2:Y:S01]  /*2280*/  MUFU.RCP R66, R66 ;  /* 0x0000004200427308 */ /* 0x000ea20000001000 */
[----:B0-----:R-:W-:Y:S01]  /*2290*/  FMUL R53, R53, R16 ;  /* 0x0000001035357220 */ /* 0x001fe20000400000 */
[----:B------:R-:W-:Y:S01]  /*22a0*/  FADD R16, R13, R13 ;  /* 0x0000000d0d107221 */ /* 0x000fe20000000000 */
[----:B------:R-:W-:Y:S01]  /*22b0*/  BAR.SYNC.DEFER_BLOCKING 0x0 ;  /* 0x0000000000007b1d */ /* 0x000fe20000010000 */
[----:B------:R-:W-:Y:S01]  /*22c0*/  FSETP.NEU.AND P6, PT, R10, RZ, PT ;  /* 0x000000ff0a00720b */ /* 0x000fe20003fcd000 */
[----:B------:R-:W-:Y:S01]  /*22d0*/  FFMA R39, R34, R68, R39 ;  /* 0x0000004422277223 */ /* 0x000fe20000000027 */
[----:B------:R-:W-:Y:S01]  /*22e0*/  FFMA R47, R64, R50, R47 ;  /* 0x00000032402f7223 */ /* 0x000fe2000000002f */
[----:B------:R-:W-:Y:S01]  /*22f0*/  FFMA R57, R58, R34, R57 ;  /* 0x000000223a397223 */ /* 0x000fe20000000039 */
[----:B---3--:R-:W-:Y:S01]  /*2300*/  FMUL R59, R59, R20 ;  /* 0x000000143b3b7220 */ /* 0x008fe20000400000 */
[----:B------:R0:W3:Y:S01]  /*2310*/  MUFU.RCP R54, R67 ;  /* 0x0000004300367308 */ /* 0x0000e20000001000 */
[----:B------:R-:W-:Y:S01]  /*2320*/  FSEL R20, R29, RZ, P1 ;  /* 0x000000ff1d147208 */ /* 0x000fe20000800000 */
[----:B------:R-:W-:Y:S01]  /*2330*/  SHFL.BFLY PT, R65, R62, 0x10, 0x1f ;  /* 0x0e001f003e417f89 */ /* 0x000fe200000e0000 */
[C---:B------:R-:W-:Y:S01]  /*2340*/  FSETP.GEU.AND P1, PT, |R16|.reuse, 1.175494350822287508e-38, PT ;  /* 0x008000001000780b */ /* 0x040fe20003f2e200 */
[----:B------:R-:W-:Y:S01]  /*2350*/  FMUL R29, R16, 0.25 ;  /* 0x3e800000101d7820 */ /* 0x000fe20000400000 */
[----:B------:R-:W-:Y:S01]  /*2360*/  FSEL R36, R15, RZ, P6 ;  /* 0x000000ff0f247208 */ /* 0x000fe20003000000 */
[----:B------:R-:W4:Y:S01]  /*2370*/  SHFL.BFLY PT, R58, R27, 0x10, 0x1f ;  /* 0x0e001f001b3a7f89 */ /* 0x000f2200000e0000 */
[----:B--2---:R-:W-:Y:S01]  /*2380*/  FMUL R66, R66, R31 ;  /* 0x0000001f42427220 */ /* 0x004fe20000400000 */
[----:B------:R-:W2:Y:S01]  /*2390*/  MUFU.RCP R43, R43 ;  /* 0x0000002b002b7308 */ /* 0x000ea20000001000 */
[----:B------:R-:W-:Y:S01]  /*23a0*/  FSEL R31, R44, RZ, P0 ;  /* 0x000000ff2c1f7208 */ /* 0x000fe20000000000 */
[----:B------:R-:W5:Y:S01]  /*23b0*/  SHFL.BFLY PT, R72, R35, 0x10, 0x1f ;  /* 0x0e001f0023487f89 */ /* 0x000f6200000e0000 */
[----:B------:R-:W-:Y:S01]  /*23c0*/  FSETP.GT.AND P0, PT, |R16|, 8.50705917302346158658e+37, PT ;  /* 0x7e8000001000780b */ /* 0x000fe20003f04200 */
[----:B------:R-:W-:Y:S01]  /*23d0*/  FADD R69, R25, R25 ;  /* 0x0000001919457221 */ /* 0x000fe20000000000 */
[----:B------:R-:W-:Y:S01]  /*23e0*/  FSETP.NEU.AND P6, PT, R14, RZ, PT ;  /* 0x000000ff0e00720b */ /* 0x000fe20003fcd000 */
[----:B------:R-:W4:Y:S01]  /*23f0*/  SHFL.BFLY PT, R64, R39, 0x10, 0x1f ;  /* 0x0e001f0027407f89 */ /* 0x000f2200000e0000 */
[----:B0-----:R-:W-:Y:S01]  /*2400*/  FSEL R67, R29, R16, P0 ;  /* 0x000000101d437208 */ /* 0x001fe20000000000 */
[----:B------:R-:W0:Y:S01]  /*2410*/  MUFU.RCP R61, R46 ;  /* 0x0000002e003d7308 */ /* 0x000e220000001000 */
[----:B---3--:R-:W-:Y:S01]  /*2420*/  FMUL R54, R54, R33 ;  /* 0x0000002136367220 */ /* 0x008fe20000400000 */
[----:B------:R-:W-:Y:S01]  /*2430*/  FADD R33, R26, R26 ;  /* 0x0000001a1a217221 */ /* 0x000fe20000000000 */
[----:B------:R-:W3:Y:S01]  /*2440*/  SHFL.BFLY PT, R60, R47, 0x10, 0x1f ;  /* 0x0e001f002f3c7f89 */ /* 0x000ee200000e0000 */
[----:B------:R-:W-:Y:S01]  /*2450*/  FSEL R34, R24, R13, P0 ;  /* 0x0000000d18227208 */ /* 0x000fe20000000000 */
[----:B------:R-:W-:Y:S01]  /*2460*/  @!P1 FMUL R67, R67, 16777216 ;  /* 0x4b80000043439820 */ /* 0x000fe20000400000 */
[----:B------:R-:W-:Y:S01]  /*2470*/  FSETP.NEU.AND P5, PT, R8, RZ, PT ;  /* 0x000000ff0800720b */ /* 0x000fe20003fad000 */
[----:B------:R-:W3:Y:S01]  /*2480*/  SHFL.BFLY PT, R70, R41, 0x10, 0x1f ;  /* 0x0e001f0029467f89 */ /* 0x000ee200000e0000 */
[----:B------:R-:W-:Y:S01]  /*2490*/  FSEL R48, R48, RZ, P6 ;  /* 0x000000ff30307208 */ /* 0x000fe20003000000 */
[----:B--2---:R-:W-:Y:S01]  /*24a0*/  FMUL R30, R43, R30 ;  /* 0x0000001e2b1e7220 */ /* 0x004fe20000400000 */
[----:B------:R-:W-:Y:S01]  /*24b0*/  FSETP.GEU.AND P6, PT, |R33|, 1.175494350822287508e-38, PT ;  /* 0x008000002100780b */ /* 0x000fe20003fce200 */
[----:B------:R-:W2:Y:S01]  /*24c0*/  SHFL.BFLY PT, R68, R37, 0x10, 0x1f ;  /* 0x0e001f0025447f89 */ /* 0x000ea200000e0000 */
[----:B-1----:R-:W-:Y:S01]  /*24d0*/  LOP3.LUT P4, RZ, R63, 0x1f, RZ, 0xc0, !PT ;  /* 0x0000001f3fff7812 */ /* 0x002fe2000788c0ff */
[----:B------:R-:W-:Y:S01]  /*24e0*/  @!P1 FMUL R34, R34, 16777216 ;  /* 0x4b80000022229820 */ /* 0x000fe20000400000 */
[----:B------:R-:W-:Y:S01]  /*24f0*/  FMUL R24, R33, 0.25 ;  /* 0x3e80000021187820 */ /* 0x000fe20000400000 */
[----:B------:R-:W1:Y:S01]  /*2500*/  SHFL.BFLY PT, R50, R57, 0x10, 0x1f ;  /* 0x0e001f0039327f89 */ /* 0x000e6200000e0000 */
[----:B0-----:R-:W-:Y:S01]  /*2510*/  FMUL R43, R61, R18 ;  /* 0x000000123d2b7220 */ /* 0x001fe20000400000 */
[----:B------:R-:W-:Y:S01]  /*2520*/  FSEL R18, R53, RZ, P5 ;  /* 0x000000ff35127208 */ /* 0x000fe20002800000 */
[----:B------:R-:W0:Y:S01]  /*2530*/  MUFU.RCP R38, R38 ;  /* 0x0000002600267308 */ /* 0x000e220000001000 */
[----:B------:R-:W-:Y:S01]  /*2540*/  FSETP.NEU.AND P5, PT, R11, RZ, PT ;  /* 0x000000ff0b00720b */ /* 0x000fe20003fad000 */
[----:B------:R-:W-:Y:S01]  /*2550*/  FMUL R44, R69, 0.25 ;  /* 0x3e800000452c7820 */ /* 0x000fe20000400000 */
[----:B------:R-:W-:Y:S01]  /*2560*/  FSETP.GT.AND P1, PT, |R33|, 8.50705917302346158658e+37, PT ;  /* 0x7e8000002100780b */ /* 0x000fe20003f24200 */
[----:B----4-:R-:W-:Y:S01]  /*2570*/  FADD R61, R27, R58 ;  /* 0x0000003a1b3d7221 */ /* 0x010fe20000000000 */
[----:B------:R-:W-:Y:S01]  /*2580*/  SHF.R.U32.HI R32, RZ, 0x3, R63 ;  /* 0x00000003ff207819 */ /* 0x000fe2000001163f */
[----:B-----5:R-:W-:Y:S01]  /*2590*/  FADD R58, R35, R72 ;  /* 0x00000048233a7221 */ /* 0x020fe20000000000 */
[----:B------:R-:W-:Y:S01]  /*25a0*/  FSEL R30, R30, RZ, P5 ;  /* 0x000000ff1e1e7208 */ /* 0x000fe20002800000 */
[----:B------:R-:W-:Y:S01]  /*25b0*/  FADD R39, R39, R64 ;  /* 0x0000004027277221 */ /* 0x000fe20000000000 */
[----:B------:R-:W-:Y:S01]  /*25c0*/  FSEL R53, R24, R33, P1 ;  /* 0x0000002118357208 */ /* 0x000fe20000800000 */
[----:B---3--:R-:W-:Y:S01]  /*25d0*/  FADD R64, -R47, R60 ;  /* 0x0000003c2f407221 */ /* 0x008fe20000000100 */
[----:B------:R-:W-:Y:S01]  /*25e0*/  FSEL R46, R21, R26, P1 ;  /* 0x0000001a152e7208 */ /* 0x000fe20000800000 */
[----:B------:R-:W3:Y:S01]  /*25f0*/  MUFU.RCP R27, R67 ;  /* 0x00000043001b7308 */ /* 0x000ee20000001000 */
[----:B------:R-:W-:Y:S01]  /*2600*/  FSETP.NEU.AND P5, PT, R9, RZ, PT ;  /* 0x000000ff0900720b */ /* 0x000fe20003fad000 */
[----:B------:R-:W-:Y:S01]  /*2610*/  @!P6 FMUL R53, R53, 16777216 ;  /* 0x4b8000003535e820 */ /* 0x000fe20000400000 */
[----:B------:R-:W-:Y:S01]  /*2620*/  LOP3.LUT R15, R32, 0x1c, RZ, 0xc0, !PT ;  /* 0x0000001c200f7812 */ /* 0x000fe200078ec0ff */
[----:B------:R-:W-:Y:S01]  /*2630*/  @!P6 FMUL R46, R46, 16777216 ;  /* 0x4b8000002e2ee820 */ /* 0x000fe20000400000 */
[C---:B------:R-:W-:Y:S01]  /*2640*/  FSETP.GT.AND P1, PT, |R69|.reuse, 8.50705917302346158658e+37, PT ;  /* 0x7e8000004500780b */ /* 0x040fe20003f24200 */
[----:B------:R-:W-:Y:S01]  /*2650*/  FADD R32, R40, R40 ;  /* 0x0000002828207221 */ /* 0x000fe20000000000 */
[----:B------:R-:W-:Y:S01]  /*2660*/  FSEL R52, R52, RZ, P5 ;  /* 0x000000ff34347208 */ /* 0x000fe20002800000 */
[----:B------:R4:W-:Y:S01]  /*2670*/  @!P4 STS [R15+0x100], R69 ;  /* 0x000100450f00c388 */ /* 0x0009e20000000800 */
[C---:B------:R-:W-:Y:S01]  /*2680*/  FSETP.GEU.AND P6, PT, |R69|.reuse, 1.175494350822287508e-38, PT ;  /* 0x008000004500780b */ /* 0x040fe20003fce200 */
[----:B------:R-:W-:Y:S01]  /*2690*/  FMUL R21, R32, 0.25 ;  /* 0x3e80000020157820 */ /* 0x000fe20000400000 */
[----:B------:R-:W-:Y:S01]  /*26a0*/  FSETP.NEU.AND P5, PT, R69, RZ, PT ;  /* 0x000000ff4500720b */ /* 0x000fe20003fad000 */
[----:B------:R-:W-:Y:S01]  /*26b0*/  FADD R70, -R41, R70 ;  /* 0x0000004629467221 */ /* 0x000fe20000000100 */
[----:B------:R-:W-:Y:S01]  /*26c0*/  FSEL R44, R44, R69, P1 ;  /* 0x000000452c2c7208 */ /* 0x000fe20000800000 */
[----:B--2---:R-:W-:Y:S01]  /*26d0*/  FADD R37, R37, R68 ;  /* 0x0000004425257221 */ /* 0x004fe20000000000 */
[----:B------:R-:W-:Y:S01]  /*26e0*/  FSETP.NEU.AND P0, PT, R25, RZ, PT ;  /* 0x000000ff1900720b */ /* 0x000fe20003f0d000 */
[----:B0-----:R-:W-:Y:S01]  /*26f0*/  FMUL R38, R38, R55 ;  /* 0x0000003726267220 */ /* 0x001fe20000400000 */
[----:B-1----:R-:W-:Y:S01]  /*2700*/  FADD R68, -R57, R50 ;  /* 0x0000003239447221 */ /* 0x002fe20000000100 */
[----:B----4-:R-:W-:Y:S01]  /*2710*/  FADD R69, -R62, R65 ;  /* 0x000000413e457221 */ /* 0x010fe20000000100 */
[----:B------:R-:W-:Y:S01]  /*2720*/  FSEL R43, R43, RZ, P0 ;  /* 0x000000ff2b2b7208 */ /* 0x000fe20000000000 */
[----:B------:R-:W-:Y:S01]  /*2730*/  FFMA R41, R70, R36, R41 ;  /* 0x0000002446297223 */ /* 0x000fe20000000029 */
[----:B------:R-:W-:Y:S01]  /*2740*/  FSETP.GT.AND P0, PT, |R32|, 8.50705917302346158658e+37, PT ;  /* 0x7e8000002000780b */ /* 0x000fe20003f04200 */
[C---:B------:R-:W-:Y:S01]  /*2750*/  FFMA R35, R69.reuse, R31, R62 ;  /* 0x0000001f45237223 */ /* 0x040fe2000000003e */
[----:B------:R-:W-:Y:S01]  /*2760*/  FMUL R62, R69, R69 ;  /* 0x00000045453e7220 */ /* 0x000fe20000400000 */
[----:B------:R-:W-:Y:S01]  /*2770*/  FMUL R65, R70, R70 ;  /* 0x0000004646417220 */ /* 0x000fe20000400000 */
[----:B------:R-:W-:Y:S01]  /*2780*/  FSEL R55, R21, R32, P0 ;  /* 0x0000002015377208 */ /* 0x000fe20000000000 */
[----:B------:R-:W0:Y:S01]  /*2790*/  MUFU.RCP R53, R53 ;  /* 0x0000003500357308 */ /* 0x000e220000001000 */
[----:B------:R-:W-:Y:S01]  /*27a0*/  FMUL R62, R3, R62 ;  /* 0x0000003e033e7220 */ /* 0x000fe20000400000 */
[C---:B------:R-:W-:Y:S01]  /*27b0*/  FMUL R3, R64.reuse, R64 ;  /* 0x0000004040037220 */ /* 0x040fe20000400000 */
[----:B------:R-:W-:Y:S01]  /*27c0*/  FSEL R51, R51, R40, P0 ;  /* 0x0000002833337208 */ /* 0x000fe20000000000 */
[----:B------:R-:W-:Y:S01]  /*27d0*/  FFMA R47, R64, R48, R47 ;  /* 0x00000030402f7223 */ /* 0x000fe2000000002f */
[----:B------:R-:W1:Y:S01]  /*27e0*/  SHFL.BFLY PT, R50, R35, 0x8, 0x1f ;  /* 0x0d001f0023327f89 */ /* 0x000e6200000e0000 */
[----:B------:R-:W-:Y:S01]  /*27f0*/  FSETP.GEU.AND P0, PT, |R32|, 1.175494350822287508e-38, PT ;  /* 0x008000002000780b */ /* 0x000fe20003f0e200 */
[----:B------:R-:W-:Y:S01]  /*2800*/  FFMA R58, R31, R62, R58 ;  /* 0x0000003e1f3a7223 */ /* 0x000fe2000000003a */
[----:B------:R-:W-:Y:S01]  /*2810*/  FFMA R57, R68, R52, R57 ;  /* 0x0000003444397223 */ /* 0x000fe20000000039 */
[----:B------:R-:W-:Y:S01]  /*2820*/  FMUL R4, R4, R3 ;  /* 0x0000000304047220 */ /* 0x000fe20000400000 */
[----:B------:R-:W-:Y:S01]  /*2830*/  FMUL R65, R2, R65 ;  /* 0x0000004102417220 */ /* 0x000fe20000400000 */
[----:B------:R-:W-:Y:S01]  /*2840*/  FMUL R64, R68, R68 ;  /* 0x0000004444407220 */ /* 0x000fe20000400000 */
[----:B------:R-:W2:Y:S01]  /*2850*/  SHFL.BFLY PT, R2, R41, 0x8, 0x1f ;  /* 0x0d001f0029027f89 */ /* 0x000ea200000e0000 */
[----:B------:R-:W-:Y:S01]  /*2860*/  FFMA R37, R48, R4, R37 ;  /* 0x0000000430257223 */ /* 0x000fe20000000025 */
[----:B------:R-:W-:Y:S01]  /*2870*/  FFMA R61, R36, R65, R61 ;  /* 0x00000041243d7223 */ /* 0x000fe2000000003d */
[----:B------:R-:W-:Y:S01]  /*2880*/  FMUL R64, R5, R64 ;  /* 0x0000004005407220 */ /* 0x000fe20000400000 */
[----:B------:R-:W4:Y:S01]  /*2890*/  SHFL.BFLY PT, R62, R47, 0x8, 0x1f ;  /* 0x0d001f002f3e7f89 */ /* 0x000f2200000e0000 */
[----:B---3--:R-:W-:Y:S01]  /*28a0*/  FMUL R27, R27, R34 ;  /* 0x000000221b1b7220 */ /* 0x008fe20000400000 */
[----:B0-----:R-:W-:Y:S01]  /*28b0*/  FMUL R53, R53, R46 ;  /* 0x0000002e35357220 */ /* 0x001fe20000400000 */
[----:B------:R-:W-:Y:S01]  /*28c0*/  FFMA R39, R52, R64, R39 ;  /* 0x0000004034277223 */ /* 0x000fe20000000027 */
[----:B------:R-:W0:Y:S01]  /*28d0*/  SHFL.BFLY PT, R3, R58, 0x8, 0x1f ;  /* 0x0d001f003a037f89 */ /* 0x000e2200000e0000 */
[----:B------:R-:W-:Y:S01]  /*28e0*/  @!P0 FMUL R55, R55, 16777216 ;  /* 0x4b80000037378820 */ /* 0x000fe20000400000 */
[----:B------:R-:W-:Y:S01]  /*28f0*/  @!P0 FMUL R51, R51, 16777216 ;  /* 0x4b80000033338820 */ /* 0x000fe20000400000 */
[----:B------:R-:W-:Y:S01]  /*2900*/  FSETP.NEU.AND P0, PT, R13, RZ, PT ;  /* 0x000000ff0d00720b */ /* 0x000fe20003f0d000 */
[----:B------:R-:W3:Y:S01]  /*2910*/  SHFL.BFLY PT, R48, R57, 0x8, 0x1f ;  /* 0x0d001f0039307f89 */ /* 0x000ee200000e0000 */
[----:B------:R-:W-:Y:S01]  /*2920*/  @!P6 FMUL R44, R44, 16777216 ;  /* 0x4b8000002c2ce820 */ /* 0x000fe20000400000 */
[----:B------:R-:W5:Y:S01]  /*2930*/  MUFU.RCP R60, R55 ;  /* 0x00000037003c7308 */ /* 0x000f620000001000 */
[----:B------:R-:W-:Y:S01]  /*2940*/  FSEL R59, R59, RZ, P0 ;  /* 0x000000ff3b3b7208 */ /* 0x000fe20000000000 */
[----:B------:R-:W5:Y:S01]  /*2950*/  SHFL.BFLY PT, R34, R37, 0x8, 0x1f ;  /* 0x0d001f0025227f89 */ /* 0x000f6200000e0000 */
[----:B------:R-:W-:Y:S01]  /*2960*/  FSETP.NEU.AND P0, PT, R22, RZ, PT ;  /* 0x000000ff1600720b */ /* 0x000fe20003f0d000 */
[----:B-1----:R-:W-:Y:S01]  /*2970*/  FADD R50, -R35, R50 ;  /* 0x0000003223327221 */ /* 0x002fe20000000100 */
[----:B------:R-:W-:Y:S01]  /*2980*/  LOP3.LUT R0, R0, 0x3, R63, 0xf8, !PT ;  /* 0x0000000300007812 */ /* 0x000fe200078ef83f */
[----:B------:R-:W1:Y:S01]  /*2990*/  SHFL.BFLY PT, R36, R61, 0x8, 0x1f ;  /* 0x0d001f003d247f89 */ /* 0x000e6200000e0000 */
[----:B------:R-:W-:Y:S01]  /*29a0*/  FSEL R42, R42, RZ, P0 ;  /* 0x000000ff2a2a7208 */ /* 0x000fe20000000000 */
[C---:B------:R-:W-:Y:S01]  /*29b0*/  FMUL R31, R50.reuse, R50 ;  /* 0x00000032321f7220 */ /* 0x040fe20000400000 */
[----:B------:R-:W-:Y:S01]  /*29c0*/  FSETP.NEU.AND P0, PT, R23, RZ, PT ;  /* 0x000000ff1700720b */ /* 0x000fe20003f0d000 */
[----:B------:R-:W1:Y:S01]  /*29d0*/  SHFL.BFLY PT, R46, R39, 0x8, 0x1f ;  /* 0x0d001f00272e7f89 */ /* 0x000e6200000e0000 */
[----:B--2---:R-:W-:Y:S01]  /*29e0*/  FADD R2, -R41, R2 ;  /* 0x0000000229027221 */ /* 0x004fe20000000100 */
[----:B------:R-:W-:Y:S01]  /*29f0*/  FFMA R4, R50, R30, R35 ;  /* 0x0000001e32047223 */ /* 0x000fe20000000023 */
[----:B------:R-:W-:Y:S01]  /*2a00*/  FSEL R38, R38, RZ, P0 ;  /* 0x000000ff26267208 */ /* 0x000fe20000000000 */
[----:B----4-:R-:W-:Y:S01]  /*2a10*/  FADD R62, -R47, R62 ;  /* 0x0000003e2f3e7221 */ /* 0x010fe20000000100 */
[----:B------:R-:W-:Y:S01]  /*2a20*/  FSETP.NEU.AND P0, PT, R16, RZ, PT ;  /* 0x000000ff1000720b */ /* 0x000fe20003f0d000 */
[----:B------:R-:W-:Y:S01]  /*2a30*/  FMUL R31, R6, R31 ;  /* 0x0000001f061f7220 */ /* 0x000fe20000400000 */
[----:B------:R-:W-:Y:S01]  /*2a40*/  FFMA R41, R2, R20, R41 ;  /* 0x0000001402297223 */ /* 0x000fe20000000029 */
[----:B0-----:R-:W-:Y:S01]  /*2a50*/  FADD R3, R58, R3 ;  /* 0x000000033a037221 */ /* 0x001fe20000000000 */
[----:B------:R-:W-:Y:S01]  /*2a60*/  FMUL R5, R2, R2 ;  /* 0x0000000202057220 */ /* 0x000fe20000400000 */
[C---:B------:R-:W-:Y:S01]  /*2a70*/  FFMA R47, R62.reuse, R42, R47 ;  /* 0x0000002a3e2f7223 */ /* 0x040fe2000000002f */
[----:B------:R-:W-:Y:S01]  /*2a80*/  FSEL R2, R27, RZ, P0 ;  /* 0x000000ff1b027208 */ /* 0x000fe20000000000 */
[----:B---3--:R-:W-:Y:S01]  /*2a90*/  FADD R48, -R57, R48 ;  /* 0x0000003039307221 */ /* 0x008fe20000000100 */
[----:B------:R-:W-:Y:S01]  /*2aa0*/  FMUL R35, R62, R62 ;  /* 0x0000003e3e237220 */ /* 0x000fe20000400000 */
[----:B------:R-:W0:Y:S01]  /*2ab0*/  SHFL.BFLY PT, R27, R4, 0x4, 0x1f ;  /* 0x0c801f00041b7f89 */ /* 0x000e2200000e0000 */
[----:B------:R-:W-:Y:S01]  /*2ac0*/  FFMA R31, R30, R31, R3 ;  /* 0x0000001f1e1f7223 */ /* 0x000fe20000000003 */
[----:B------:R-:W-:Y:S01]  /*2ad0*/  FFMA R57, R48, R38, R57 ;  /* 0x0000002630397223 */ /* 0x000fe20000000039 */
[----:B------:R-:W-:Y:S01]  /*2ae0*/  FMUL R5, R10, R5 ;  /* 0x000000050a057220 */ /* 0x000fe20000400000 */
[----:B-----5:R-:W-:Y:S01]  /*2af0*/  FADD R37, R37, R34 ;  /* 0x0000002225257221 */ /* 0x020fe20000000000 */
[----:B------:R-:W-:Y:S01]  /*2b00*/  FMUL R48, R48, R48 ;  /* 0x0000003030307220 */ /* 0x000fe20000400000 */
[----:B------:R-:W2:Y:S01]  /*2b10*/  SHFL.BFLY PT, R10, R41, 0x4, 0x1f ;  /* 0x0c801f00290a7f89 */ /* 0x000ea200000e0000 */
[----:B------:R-:W-:Y:S01]  /*2b20*/  FMUL R35, R14, R35 ;  /* 0x000000230e237220 */ /* 0x000fe20000400000 */
[----:B-1----:R-:W-:Y:S01]  /*2b30*/  FADD R61, R61, R36 ;  /* 0x000000243d3d7221 */ /* 0x002fe20000000000 */
[----:B------:R-:W-:Y:S01]  /*2b40*/  FMUL R6, R9, R48 ;  /* 0x0000003009067220 */ /* 0x000fe20000400000 */
[----:B------:R-:W1:Y:S01]  /*2b50*/  SHFL.BFLY PT, R34, R47, 0x4, 0x1f ;  /* 0x0c801f002f227f89 */ /* 0x000e6200000e0000 */
[----:B------:R-:W-:Y:S01]  /*2b60*/  FADD R39, R39, R46 ;  /* 0x0000002e27277221 */ /* 0x000fe20000000000 */
[----:B------:R-:W-:Y:S01]  /*2b70*/  FFMA R37, R42, R35, R37 ;  /* 0x000000232a257223 */ /* 0x000fe20000000025 */
[----:B------:R-:W-:Y:S01]  /*2b80*/  FFMA R61, R20, R5, R61 ;  /* 0x00000005143d7223 */ /* 0x000fe2000000003d */
[----:B------:R-:W3:Y:S01]  /*2b90*/  SHFL.BFLY PT, R30, R31, 0x4, 0x1f ;  /* 0x0c801f001f1e7f89 */ /* 0x000ee200000e0000 */
[----:B------:R-:W-:Y:S01]  /*2ba0*/  FFMA R6, R38, R6, R39 ;  /* 0x0000000626067223 */ /* 0x000fe20000000027 */
[----:B------:R-:W4:Y:S01]  /*2bb0*/  MUFU.RCP R44, R44 ;  /* 0x0000002c002c7308 */ /* 0x000f220000001000 */
[----:B------:R-:W-:Y:S01]  /*2bc0*/  FSEL R9, R28, R25, P1 ;  /* 0x000000191c097208 */ /* 0x000fe20000800000 */
[----:B------:R-:W-:Y:S01]  /*2bd0*/  SHFL.BFLY PT, R14, R61, 0x4, 0x1f ;  /* 0x0c801f003d0e7f89 */ /* 0x000fe200000e0000 */
[----:B------:R-:W-:Y:S01]  /*2be0*/  FSETP.NEU.AND P0, PT, R26, RZ, PT ;  /* 0x000000ff1a00720b */ /* 0x000fe20003f0d000 */
[----:B------:R-:W-:Y:S01]  /*2bf0*/  FMUL R51, R60, R51 ;  /* 0x000000333c337220 */ /* 0x000fe20000400000 */
[----:B------:R-:W-:Y:S01]  /*2c00*/  FADD R38, R16, R16 ;  /* 0x0000001010267221 */ /* 0x000fe20000000000 */
[----:B------:R-:W5:Y:S01]  /*2c10*/  SHFL.BFLY PT, R28, R37, 0x4, 0x1f ;  /* 0x0c801f00251c7f89 */ /* 0x000f6200000e0000 */
[----:B------:R-:W-:Y:S01]  /*2c20*/  @!P6 FMUL R9, R9, 16777216 ;  /* 0x4b8000000909e820 */ /* 0x000fe20000400000 */
[----:B0-----:R-:W-:Y:S01]  /*2c30*/  FADD R35, -R4, R27 ;  /* 0x0000001b04237221 */ /* 0x001fe20000000100 */
[----:B------:R-:W-:Y:S01]  /*2c40*/  FSEL R66, R66, RZ, P0 ;  /* 0x000000ff42427208 */ /* 0x000fe20000000000 */
[----:B------:R-:W0:Y:S01]  /*2c50*/  SHFL.BFLY PT, R39, R6, 0x4, 0x1f ;  /* 0x0c801f0006277f89 */ /* 0x000e2200000e0000 */
[----:B------:R-:W-:Y:S01]  /*2c60*/  FSETP.NEU.AND P0, PT, R33, RZ, PT ;  /* 0x000000ff2100720b */ /* 0x000fe20003f0d000 */
[C---:B------:R-:W-:Y:S01]  /*2c70*/  FMUL R5, R38.reuse, 0.25 ;  /* 0x3e80000026057820 */ /* 0x040fe20000400000 */
[----:B------:R-:W-:Y:S01]  /*2c80*/  FSETP.GT.AND P1, PT, |R38|, 8.50705917302346158658e+37, PT ;  /* 0x7e8000002600780b */ /* 0x000fe20003f24200 */
[----:B------:R-:W0:Y:S01]  /*2c90*/  SHFL.BFLY PT, R36, R57, 0x4, 0x1f ;  /* 0x0c801f0039247f89 */ /* 0x000e2200000e0000 */
[----:B--2---:R-:W-:Y:S01]  /*2ca0*/  FADD R20, -R41, R10 ;  /* 0x0000000a29147221 */ /* 0x004fe20000000100 */
[----:B----4-:R-:W-:Y:S01]  /*2cb0*/  FMUL R44, R44, R9 ;  /* 0x000000092c2c7220 */ /* 0x010fe20000400000 */
[----:B------:R-:W-:Y:S01]  /*2cc0*/  FFMA R9, R35, R59, R4 ;  /* 0x0000003b23097223 */ /* 0x000fe20000000004 */
[----:B-1----:R-:W-:Y:S01]  /*2cd0*/  FADD R34, -R47, R34 ;  /* 0x000000222f227221 */ /* 0x002fe20000000100 */
[----:B------:R-:W-:Y:S01]  /*2ce0*/  FMUL R4, R35, R35 ;  /* 0x0000002323047220 */ /* 0x000fe20000400000 */
[C---:B------:R-:W-:Y:S01]  /*2cf0*/  FFMA R10, R20.reuse, R18, R41 ;  /* 0x00000012140a7223 */ /* 0x040fe20000000029 */
[----:B------:R-:W-:Y:S01]  /*2d00*/  FMUL R27, R20, R20 ;  /* 0x00000014141b7220 */ /* 0x000fe20000400000 */
[----:B---3--:R-:W-:Y:S01]  /*2d10*/  FADD R30, R31, R30 ;  /* 0x0000001e1f1e7221 */ /* 0x008fe20000000000 */
[----:B------:R-:W-:Y:S01]  /*2d20*/  FMUL R31, R34, R34 ;  /* 0x00000022221f7220 */ /* 0x000fe20000400000 */
[----:B------:R-:W1:Y:S01]  /*2d30*/  SHFL.BFLY PT, R20, R9, 0x2, 0x1f ;  /* 0x0c401f0009147f89 */ /* 0x000e6200000e0000 */
[----:B------:R-:W-:Y:S01]  /*2d40*/  FMUL R4, R11, R4 ;  /* 0x000000040b047220 */ /* 0x000fe20000400000 */
[----:B------:R-:W-:Y:S01]  /*2d50*/  FSEL R3, R53, RZ, P0 ;  /* 0x000000ff35037208 */ /* 0x000fe20000000000 */
[----:B------:R-:W-:Y:S01]  /*2d60*/  FMUL R31, R22, R31 ;  /* 0x0000001f161f7220 */ /* 0x000fe20000400000 */
[----:B------:R-:W-:Y:S01]  /*2d70*/  FADD R22, R33, R33 ;  /* 0x0000002121167221 */ /* 0x000fe20000000000 */
[----:B------:R-:W2:Y:S01]  /*2d80*/  SHFL.BFLY PT, R11, R10, 0x2, 0x1f ;  /* 0x0c401f000a0b7f89 */ /* 0x000ea200000e0000 */
[----:B-----5:R-:W-:Y:S01]  /*2d90*/  FADD R37, R37, R28 ;  /* 0x0000001c25257221 */ /* 0x020fe20000000000 */
[----:B------:R-:W-:Y:S01]  /*2da0*/  FADD R61, R61, R14 ;  /* 0x0000000e3d3d7221 */ /* 0x000fe20000000000 */
[----:B------:R-:W-:Y:S01]  /*2db0*/  FMUL R27, R12, R27 ;  /* 0x0000001b0c1b7220 */ /* 0x000fe20000400000 */
[----:B------:R-:W-:Y:S01]  /*2dc0*/  FSETP.NEU.AND P0, PT, R40, RZ, PT ;  /* 0x000000ff2800720b */ /* 0x000fe20003f0d000 */
[----:B------:R-:W-:Y:S01]  /*2dd0*/  FFMA R30, R59, R4, R30 ;  /* 0x000000043b1e7223 */ /* 0x000fe2000000001e */
[----:B0-----:R-:W-:Y:S01]  /*2de0*/  FADD R39, R6, R39 ;  /* 0x0000002706277221 */ /* 0x001fe20000000000 */
[----:B------:R-:W-:Y:S01]  /*2df0*/  FSEL R4, R44, RZ, P5 ;  /* 0x000000ff2c047208 */ /* 0x000fe20002800000 */
[----:B------:R-:W-:Y:S01]  /*2e00*/  FMUL R6, R22, 0.25 ;  /* 0x3e80000016067820 */ /* 0x000fe20000400000 */
[----:B------:R-:W-:Y:S01]  /*2e10*/  FFMA R37, R66, R31, R37 ;  /* 0x0000001f42257223 */ /* 0x000fe20000000025 */
[----:B------:R-:W-:Y:S01]  /*2e20*/  FSETP.GT.AND P5, PT, |R22|, 8.50705917302346158658e+37, PT ;  /* 0x7e8000001600780b */ /* 0x000fe20003fa4200 */
[----:B------:R-:W-:Y:S01]  /*2e30*/  FFMA R27, R18, R27, R61 ;  /* 0x0000001b121b7223 */ /* 0x000fe2000000003d */
[----:B------:R-:W-:Y:S01]  /*2e40*/  FSEL R54, R54, RZ, P0 ;  /* 0x000000ff36367208 */ /* 0x000fe20000000000 */
[----:B------:R-:W-:Y:S01]  /*2e50*/  FADD R36, -R57, R36 ;  /* 0x0000002439247221 */ /* 0x000fe20000000100 */
[----:B------:R-:W-:Y:S01]  /*2e60*/  FSEL R28, R6, R22, P5 ;  /* 0x00000016061c7208 */ /* 0x000fe20002800000 */
[----:B------:R-:W-:Y:S01]  /*2e70*/  FFMA R12, R34, R66, R47 ;  /* 0x00000042220c7223 */ /* 0x000fe2000000002f */
[----:B------:R-:W-:Y:S01]  /*2e80*/  SHFL.BFLY PT, R6, R37, 0x2, 0x1f ;  /* 0x0c401f0025067f89 */ /* 0x000fe200000e0000 */
[C---:B------:R-:W-:Y:S01]  /*2e90*/  FFMA R14, R36.reuse, R54, R57 ;  /* 0x00000036240e7223 */ /* 0x040fe20000000039 */
[----:B------:R-:W-:Y:S01]  /*2ea0*/  FMUL R36, R36, R36 ;  /* 0x0000002424247220 */ /* 0x000fe20000400000 */
[----:B------:R-:W-:Y:S01]  /*2eb0*/  FSETP.NEU.AND P0, PT, R32, RZ, PT ;  /* 0x000000ff2000720b */ /* 0x000fe20003f0d000 */
[----:B------:R-:W0:Y:S01]  /*2ec0*/  SHFL.BFLY PT, R18, R27, 0x2, 0x1f ;  /* 0x0c401f001b127f89 */ /* 0x000e2200000e0000 */
[----:B-1----:R-:W-:Y:S01]  /*2ed0*/  FADD R20, -R9, R20 ;  /* 0x0000001409147221 */ /* 0x002fe20000000100 */
[----:B------:R-:W-:Y:S01]  /*2ee0*/  FMUL R36, R23, R36 ;  /* 0x0000002417247220 */ /* 0x000fe20000400000 */
[----:B------:R-:W-:Y:S01]  /*2ef0*/  FSEL R51, R51, RZ, P0 ;  /* 0x000000ff33337208 */ /* 0x000fe20000000000 */
[----:B------:R-:W1:Y:S01]  /*2f00*/  SHFL.BFLY PT, R35, R12, 0x2, 0x1f ;  /* 0x0c401f000c237f89 */ /* 0x000e6200000e0000 */
[----:B------:R-:W-:Y:S01]  /*2f10*/  FSETP.GEU.AND P0, PT, |R38|, 1.175494350822287508e-38, PT ;  /* 0x008000002600780b */ /* 0x000fe20003f0e200 */
[----:B------:R-:W-:Y:S01]  /*2f20*/  FFMA R36, R54, R36, R39 ;  /* 0x0000002436247223 */ /* 0x000fe20000000027 */
[----:B--2---:R-:W-:Y:S01]  /*2f30*/  FADD R11, -R10, R11 ;  /* 0x0000000b0a0b7221 */ /* 0x004fe20000000100 */
[----:B------:R-:W2:Y:S01]  /*2f40*/  SHFL.BFLY PT, R39, R14, 0x2, 0x1f ;  /* 0x0c401f000e277f89 */ /* 0x000ea200000e0000 */
[C---:B------:R-:W-:Y:S01]  /*2f50*/  FFMA R9, R20.reuse, R2, R9 ;  /* 0x0000000214097223 */ /* 0x040fe20000000009 */
[----:B------:R-:W-:Y:S01]  /*2f60*/  FMUL R20, R20, R20 ;  /* 0x0000001414147220 */ /* 0x000fe20000400000 */
[----:B------:R-:W-:Y:S01]  /*2f70*/  FSEL R5, R5, R38, P1 ;  /* 0x0000002605057208 */ /* 0x000fe20000800000 */
[----:B------:R-:W-:Y:S01]  /*2f80*/  FMUL R23, R11, R11 ;  /* 0x0000000b0b177220 */ /* 0x000fe20000400000 */
[----:B------:R-:W-:Y:S01]  /*2f90*/  FSEL R29, R29, R16, P1 ;  /* 0x000000101d1d7208 */ /* 0x000fe20000800000 */
[----:B------:R-:W-:Y:S01]  /*2fa0*/  FFMA R11, R11, R43, R10 ;  /* 0x0000002b0b0b7223 */ /* 0x000fe2000000000a */
[C---:B------:R-:W-:Y:S01]  /*2fb0*/  FSETP.GEU.AND P1, PT, |R22|.reuse, 1.175494350822287508e-38, PT ;  /* 0x008000001600780b */ /* 0x040fe20003f2e200 */
[----:B------:R-:W-:Y:S01]  /*2fc0*/  FMUL R20, R13, R20 ;  /* 0x000000140d147220 */ /* 0x000fe20000400000 */
[----:B------:R-:W3:Y:S01]  /*2fd0*/  SHFL.BFLY PT, R31, R30, 0x2, 0x1f ;  /* 0x0c401f001e1f7f89 */ /* 0x000ee200000e0000 */
[----:B------:R-:W-:Y:S01]  /*2fe0*/  @!P0 FMUL R5, R5, 16777216 ;  /* 0x4b80000005058820 */ /* 0x000fe20000400000 */
[----:B------:R-:W-:Y:S01]  /*2ff0*/  @!P0 FMUL R29, R29, 16777216 ;  /* 0x4b8000001d1d8820 */ /* 0x000fe20000400000 */
[----:B------:R-:W-:Y:S01]  /*3000*/  FSETP.NEU.AND P0, PT, R22, RZ, PT ;  /* 0x000000ff1600720b */ /* 0x000fe20003f0d000 */
[----:B------:R-:W4:Y:S01]  /*3010*/  SHFL.BFLY PT, R13, R36, 0x2, 0x1f ;  /* 0x0c401f00240d7f89 */ /* 0x000f2200000e0000 */
[----:B------:R-:W-:Y:S01]  /*3020*/  FADD R34, R32, R32 ;  /* 0x0000002020227221 */ /* 0x000fe20000000000 */
[----:B------:R-:W-:Y:S01]  /*3030*/  FMUL R23, R8, R23 ;  /* 0x0000001708177220 */ /* 0x000fe20000400000 */
[----:B0-----:R-:W-:Y:S01]  /*3040*/  FADD R18, R27, R18 ;  /* 0x000000121b127221 */ /* 0x001fe20000000000 */
[----:B------:R0:W-:Y:S01]  /*3050*/  @!P4 STS [R15+0x140], R22 ;  /* 0x000140160f00c388 */ /* 0x0001e20000000800 */
[----:B------:R-:W-:Y:S01]  /*3060*/  FSEL R27, R24, R33, P5 ;  /* 0x00000021181b7208 */ /* 0x000fe20002800000 */
[C---:B------:R-:W-:Y:S01]  /*3070*/  FMUL R8, R34.reuse, 0.25 ;  /* 0x3e80000022087820 */ /* 0x040fe20000400000 */
[----:B------:R-:W-:Y:S01]  /*3080*/  FSETP.GEU.AND P5, PT, |R34|, 1.175494350822287508e-38, PT ;  /* 0x008000002200780b */ /* 0x000fe20003fae200 */
[----:B------:R-:W-:Y:S01]  /*3090*/  @!P1 FMUL R28, R28, 16777216 ;  /* 0x4b8000001c1c9820 */ /* 0x000fe20000400000 */
[----:B-1----:R-:W-:Y:S01]  /*30a0*/  FADD R35, -R12, R35 ;  /* 0x000000230c237221 */ /* 0x002fe20000000100 */
[----:B------:R-:W-:Y:S01]  /*30b0*/  @!P1 FMUL R27, R27, 16777216 ;  /* 0x4b8000001b1b9820 */ /* 0x000fe20000400000 */
[----:B------:R-:W-:Y:S01]  /*30c0*/  FSETP.GT.AND P1, PT, |R34|, 8.50705917302346158658e+37, PT ;  /* 0x7e8000002200780b */ /* 0x000fe20003f24200 */
[----:B--2---:R-:W-:Y:S01]  /*30d0*/  FADD R39, -R14, R39 ;  /* 0x000000270e277221 */ /* 0x004fe20000000100 */
[----:B------:R-:W-:Y:S01]  /*30e0*/  FFMA R12, R35, R3, R12 ;  /* 0x00000003230c7223 */ /* 0x000fe2000000000c */
[----:B0-----:R-:W-:Y:S01]  /*30f0*/  FADD R22, R37, R6 ;  /* 0x0000000625167221 */ /* 0x001fe20000000000 */
[----:B------:R-:W-:Y:S01]  /*3100*/  FSEL R24, R8, R34, P1 ;  /* 0x0000002208187208 */ /* 0x000fe20000800000 */
[----:B------:R-:W0:Y:S01]  /*3110*/  SHFL.BFLY PT, R6, R11, 0x1, 0x1f ;  /* 0x0c201f000b067f89 */ /* 0x000e2200000e0000 */
[----:B------:R-:W-:Y:S01]  /*3120*/  FFMA R14, R39, R51, R14 ;  /* 0x00000033270e7223 */ /* 0x000fe2000000000e */
[----:B------:R-:W-:Y:S01]  /*3130*/  FMUL R35, R35, R35 ;  /* 0x0000002323237220 */ /* 0x000fe20000400000 */
[----:B------:R-:W-:Y:S01]  /*3140*/  FMUL R39, R39, R39 ;  /* 0x0000002727277220 */ /* 0x000fe20000400000 */
[----:B------:R-:W-:Y:S01]  /*3150*/  @!P5 FMUL R24, R24, 16777216 ;  /* 0x4b8000001818d820 */ /* 0x000fe20000400000 */
[----:B------:R-:W-:Y:S01]  /*3160*/  FFMA R18, R43, R23, R18 ;  /* 0x000000172b127223 */ /* 0x000fe20000000012 */
[----:B---3--:R-:W-:Y:S01]  /*3170*/  FADD R31, R30, R31 ;  /* 0x0000001f1e1f7221 */ /* 0x008fe20000000000 */
[----:B------:R-:W-:Y:S01]  /*3180*/  FMUL R35, R26, R35 ;  /* 0x000000231a237220 */ /* 0x000fe20000400000 */
[----:B------:R-:W1:Y:S01]  /*3190*/  SHFL.BFLY PT, R8, R9, 0x1, 0x1f ;  /* 0x0c201f0009087f89 */ /* 0x000e6200000e0000 */
[----:B----4-:R-:W-:Y:S01]  /*31a0*/  FADD R36, R36, R13 ;  /* 0x0000000d24247221 */ /* 0x010fe20000000000 */
[----:B------:R-:W-:Y:S01]  /*31b0*/  FMUL R39, R40, R39 ;  /* 0x0000002728277220 */ /* 0x000fe20000400000 */
[----:B------:R2:W3:Y:S01]  /*31c0*/  MUFU.RCP R10, R5 ;  /* 0x00000005000a7308 */ /* 0x0004e20000001000 */
[----:B------:R-:W4:Y:S01]  /*31d0*/  SHFL.BFLY PT, R23, R14, 0x1, 0x1f ;  /* 0x0c201f000e177f89 */ /* 0x000f2200000e0000 */
[----:B------:R-:W-:Y:S01]  /*31e0*/  FFMA R20, R2, R20, R31 ;  /* 0x0000001402147223 */ /* 0x000fe2000000001f */
[----:B------:R-:W-:Y:S01]  /*31f0*/  FFMA R22, R3, R35, R22 ;  /* 0x0000002303167223 */ /* 0x000fe20000000016 */
[----:B------:R-:W-:Y:S01]  /*3200*/  FFMA R36, R51, R39, R36 ;  /* 0x0000002733247223 */ /* 0x000fe20000000024 */
[----:B------:R-:W5:Y:S01]  /*3210*/  SHFL.BFLY PT, R13, R12, 0x1, 0x1f ;  /* 0x0c201f000c0d7f89 */ /* 0x000f6200000e0000 */
[----:B------:R-:W-:Y:S01]  /*3220*/  FSEL R31, R21, R32, P1 ;  /* 0x00000020151f7208 */ /* 0x000fe20000800000 */
[----:B------:R-:W-:Y:S01]  /*3230*/  IMAD.MOV.U32 R30, RZ, RZ, RZ ;  /* 0x000000ffff1e7224 */ /* 0x000fe200078e00ff */
[----:B------:R-:W4:Y:S01]  /*3240*/  MUFU.RCP R24, R24 ;  /* 0x0000001800187308 */ /* 0x000f220000001000 */
[----:B--2---:R-:W2:Y:S01]  /*3250*/  SHFL.BFLY PT, R5, R18, 0x1, 0x1f ;  /* 0x0c201f0012057f89 */ /* 0x004ea200000e0000 */
[----:B------:R-:W-:Y:S01]  /*3260*/  FSETP.NEU.AND P6, PT, R38, RZ, PT ;  /* 0x000000ff2600720b */ /* 0x000fe20003fcd000 */
[----:B------:R-:W-:Y:S01]  /*3270*/  @!P5 FMUL R31, R31, 16777216 ;  /* 0x4b8000001f1fd820 */ /* 0x000fe20000400000 */
[----:B------:R-:W-:Y:S01]  /*3280*/  FSETP.NEU.AND P1, PT, R34, RZ, PT ;  /* 0x000000ff2200720b */ /* 0x000fe20003f2d000 */
[----:B0-----:R-:W-:Y:S01]  /*3290*/  FADD R6, -R11, R6 ;  /* 0x000000060b067221 */ /* 0x001fe20000000100 */
[----:B------:R-:W0:Y:S01]  /*32a0*/  SHFL.BFLY PT, R3, R20, 0x1, 0x1f ;  /* 0x0c201f0014037f89 */ /* 0x000e2200000e0000 */
[----:B------:R-:W-:Y:S01]  /*32b0*/  ISETP.GE.AND P5, PT, R63, 0x20, PT ;  /* 0x000000203f00780c */ /* 0x000fe20003fa6270 */
[----:B------:R-:W2:Y:S01]  /*32c0*/  MUFU.RCP R28, R28 ;  /* 0x0000001c001c7308 */ /* 0x000ea20000001000 */
[----:B------:R-:W-:Y:S01]  /*32d0*/  FFMA R26, R6, R4, R11 ;  /* 0x00000004061a7223 */ /* 0x000fe2000000000b */
[----:B------:R-:W0:Y:S01]  /*32e0*/  SHFL.BFLY PT, R21, R22, 0x1, 0x1f ;  /* 0x0c201f0016157f89 */ /* 0x000e2200000e0000 */
[----:B---3--:R-:W-:Y:S01]  /*32f0*/  FMUL R10, R10, R29 ;  /* 0x0000001d0a0a7220 */ /* 0x008fe20000400000 */
[----:B------:R-:W-:Y:S01]  /*3300*/  FMUL R6, R6, R6 ;  /* 0x0000000606067220 */ /* 0x000fe20000400000 */
[----:B-1----:R-:W-:Y:S01]  /*3310*/  FADD R8, -R9, R8 ;  /* 0x0000000809087221 */ /* 0x002fe20000000100 */
[----:B------:R-:W1:Y:S01]  /*3320*/  SHFL.BFLY PT, R11, R36, 0x1, 0x1f ;  /* 0x0c201f00240b7f89 */ /* 0x000e6200000e0000 */
[----:B------:R-:W-:Y:S01]  /*3330*/  IMAD.MOV.U32 R29, RZ, RZ, RZ ;  /* 0x000000ffff1d7224 */ /* 0x000fe200078e00ff */
[----:B----4-:R-:W-:Y:S01]  /*3340*/  FMUL R24, R24, R31 ;  /* 0x0000001f18187220 */ /* 0x010fe20000400000 */
[----:B------:R-:W-:Y:S01]  /*3350*/  FSEL R10, R10, RZ, P6 ;  /* 0x000000ff0a0a7208 */ /* 0x000fe20003000000 */
[----:B------:R-:W-:Y:S01]  /*3360*/  FADD R23, -R14, R23 ;  /* 0x000000170e177221 */ /* 0x000fe20000000100 */
[----:B------:R-:W-:Y:S01]  /*3370*/  FMUL R6, R25, R6 ;  /* 0x0000000619067220 */ /* 0x000fe20000400000 */
[----:B------:R3:W-:Y:S01]  /*3380*/  @!P4 STS [R15+0x120], R38 ;  /* 0x000120260f00c388 */ /* 0x0007e20000000800 */
[----:B------:R-:W-:Y:S01]  /*3390*/  FSEL R24, R24, RZ, P1 ;  /* 0x000000ff18187208 */ /* 0x000fe20000800000 */
[----:B-----5:R-:W-:Y:S01]  /*33a0*/  FADD R13, -R12, R13 ;  /* 0x0000000d0c0d7221 */ /* 0x020fe20000000100 */
[----:B------:R-:W-:Y:S01]  /*33b0*/  IMAD.MOV.U32 R31, RZ, RZ, 0x7f800000 ;  /* 0x7f800000ff1f7424 */ /* 0x000fe200078e00ff */
[----:B--2---:R-:W-:Y:S01]  /*33c0*/  FMUL R28, R28, R27 ;  /* 0x0000001b1c1c7220 */ /* 0x004fe20000400000 */
[----:B------:R-:W-:Y:S01]  /*33d0*/  FADD R5, R18, R5 ;  /* 0x0000000512057221 */ /* 0x000fe20000000000 */
[C---:B------:R-:W-:Y:S01]  /*33e0*/  FFMA R18, R8.reuse, R10, R9 ;  /* 0x0000000a08127223 */ /* 0x040fe20000000009 */
[----:B------:R-:W-:Y:S01]  /*33f0*/  FFMA R14, R23, R24, R14 ;  /* 0x00000018170e7223 */ /* 0x000fe2000000000e */
[----:B------:R-:W-:Y:S01]  /*3400*/  FMUL R9, R8, R8 ;  /* 0x0000000808097220 */ /* 0x000fe20000400000 */
[----:B------:R-:W-:Y:S01]  /*3410*/  FMUL R2, R13, R13 ;  /* 0x0000000d0d027220 */ /* 0x000fe20000400000 */
[----:B------:R-:W-:Y:S01]  /*3420*/  FMUL R23, R23, R23 ;  /* 0x0000001717177220 */ /* 0x000fe20000400000 */
[----:B------:R-:W-:Y:S01]  /*3430*/  FSEL R28, R28, RZ, P0 ;  /* 0x000000ff1c1c7208 */ /* 0x000fe20000000000 */
[----:B0-----:R-:W-:Y:S01]  /*3440*/  FADD R3, R20, R3 ;  /* 0x0000000314037221 */ /* 0x001fe20000000000 */
[----:B------:R-:W-:Y:S01]  /*3450*/  FMUL R9, R16, R9 ;  /* 0x0000000910097220 */ /* 0x000fe20000400000 */
[----:B------:R-:W-:Y:S01]  /*3460*/  FADD R21, R22, R21 ;  /* 0x0000001516157221 */ /* 0x000fe20000000000 */
[----:B------:R-:W-:Y:S01]  /*3470*/  FMUL R2, R33, R2 ;  /* 0x0000000221027220 */ /* 0x000fe20000400000 */
[----:B------:R-:W-:Y:S01]  /*3480*/  FMUL R23, R32, R23 ;  /* 0x0000001720177220 */ /* 0x000fe20000400000 */
[----:B------:R-:W-:Y:S01]  /*3490*/  FFMA R12, R13, R28, R12 ;  /* 0x0000001c0d0c7223 */ /* 0x000fe2000000000c */
[----:B-1----:R-:W-:Y:S01]  /*34a0*/  FADD R11, R36, R11 ;  /* 0x0000000b240b7221 */ /* 0x002fe20000000000 */
[----:B------:R-:W-:Y:S01]  /*34b0*/  FFMA R4, R4, R6, R5 ;  /* 0x0000000604047223 */ /* 0x000fe20000000005 */
[----:B------:R-:W-:Y:S01]  /*34c0*/  FFMA R10, R10, R9, R3 ;  /* 0x000000090a0a7223 */ /* 0x000fe20000000003 */
[----:B------:R-:W-:Y:S01]  /*34d0*/  FFMA R28, R28, R2, R21 ;  /* 0x000000021c1c7223 */ /* 0x000fe20000000015 */
[----:B------:R-:W-:Y:S01]  /*34e0*/  FFMA R24, R24, R23, R11 ;  /* 0x0000001718187223 */ /* 0x000fe2000000000b */
[----:B------:R0:W-:Y:S01]  /*34f0*/  @!P4 STS [R15+0x160], R34 ;  /* 0x000160220f00c388 */ /* 0x0001e20000000800 */
[----:B------:R-:W-:-:S02]  /*3500*/  IMAD.MOV.U32 R32, RZ, RZ, -0x800000 ;  /* 0xff800000ff207424 */ /* 0x000fc400078e00ff */
[----:B------:R-:W-:Y:S01]  /*3510*/  IMAD.MOV.U32 R36, RZ, RZ, 0x7f800000 ;  /* 0x7f800000ff247424 */ /* 0x000fe200078e00ff */
[----:B------:R-:W-:Y:S01]  /*3520*/  @!P4 STS [R15], R26 ;  /* 0x0000001a0f00c388 */ /* 0x000fe20000000800 */
[----:B------:R-:W-:Y:S02]  /*3530*/  IMAD.MOV.U32 R33, RZ, RZ, 0x7f800000 ;  /* 0x7f800000ff217424 */ /* 0x000fe400078e00ff */
[----:B------:R-:W-:Y:S01]  /*3540*/  IMAD.MOV.U32 R40, RZ, RZ, -0x800000 ;  /* 0xff800000ff287424 */ /* 0x000fe200078e00ff */
[----:B------:R-:W-:Y:S01]  /*3550*/  @!P4 STS [R15+0x20], R18 ;  /* 0x000020120f00c388 */ /* 0x000fe20000000800 */
[----:B---3--:R-:W-:Y:S02]  /*3560*/  IMAD.MOV.U32 R38, RZ, RZ, -0x800000 ;  /* 0xff800000ff267424 */ /* 0x008fe400078e00ff */
[----:B0-----:R-:W-:Y:S01]  /*3570*/  IMAD.MOV.U32 R34, RZ, RZ, 0x7f800000 ;  /* 0x7f800000ff227424 */ /* 0x001fe200078e00ff */
[----:B------:R-:W-:Y:S01]  /*3580*/  @!P4 STS [R15+0x40], R12 ;  /* 0x0000400c0f00c388 */ /* 0x000fe20000000800 */
[----:B------:R-:W-:-:S02]  /*3590*/  IMAD.MOV.U32 R39, RZ, RZ, -0x800000 ;  /* 0xff800000ff277424 */ /* 0x000fc400078e00ff */
[----:B------:R-:W-:Y:S01]  /*35a0*/  IMAD.MOV.U32 R37, RZ, RZ, -0x800000 ;  /* 0xff800000ff257424 */ /* 0x000fe200078e00ff */
[----:B------:R-:W-:Y:S01]  /*35b0*/  @!P4 STS [R15+0x60], R14 ;  /* 0x0000600e0f00c388 */ /* 0x000fe20000000800 */
[----:B------:R-:W-:Y:S02]  /*35c0*/  IMAD.MOV.U32 R51, RZ, RZ, -0x800000 ;  /* 0xff800000ff337424 */ /* 0x000fe400078e00ff */
[----:B------:R-:W-:Y:S01]  /*35d0*/  IMAD.MOV.U32 R47, RZ, RZ, -0x800000 ;  /* 0xff800000ff2f7424 */ /* 0x000fe200078e00ff */
[----:B------:R-:W-:Y:S01]  /*35e0*/  @!P4 STS [R15+0x80], R4 ;  /* 0x000080040f00c388 */ /* 0x000fe20000000800 */
[----:B------:R-:W-:Y:S02]  /*35f0*/  IMAD.MOV.U32 R46, RZ, RZ, -0x800000 ;  /* 0xff800000ff2e7424 */ /* 0x000fe400078e00ff */
[----:B------:R-:W-:Y:S01]  /*3600*/  IMAD.MOV.U32 R42, RZ, RZ, 0x7f800000 ;  /* 0x7f800000ff2a7424 */ /* 0x000fe200078e00ff */
[----:B------:R-:W-:Y:S01]  /*3610*/  @!P4 STS [R15+0xa0], R10 ;  /* 0x0000a00a0f00c388 */ /* 0x000fe20000000800 */
[----:B------:R-:W-:-:S02]  /*3620*/  IMAD.MOV.U32 R41, RZ, RZ, 0x7f800000 ;  /* 0x7f800000ff297424 */ /* 0x000fc400078e00ff */
[----:B------:R-:W-:Y:S01]  /*3630*/  IMAD.MOV.U32 R44, RZ, RZ, 0x7f800000 ;  /* 0x7f800000ff2c7424 */ /* 0x000fe200078e00ff */
[----:B------:R-:W-:Y:S04]  /*3640*/  @!P4 STS [R15+0xc0], R28 ;  /* 0x0000c01c0f00c388 */ /* 0x000fe80000000800 */
[----:B------:R-:W-:Y:S04]  /*3650*/  @!P4 STS [R15+0xe0], R24 ;  /* 0x0000e0180f00c388 */ /* 0x000fe80000000800 */
[----:B------:R-:W-:Y:S06]  /*3660*/  BAR.SYNC.DEFER_BLOCKING 0x0 ;  /* 0x0000000000007b1d */ /* 0x000fec0000010000 */
[----:B------:R-:W0:Y:S04]  /*3670*/  @!P5 LDS R45, [R63.X4+0x100] ;  /* 0x000100003f2dd984 */ /* 0x000e280000004800 */
[----:B------:R-:W-:Y:S04]  /*3680*/  @!P5 LDS R17, [R63.X4] ;  /* 0x000000003f11d984 */ /* 0x000fe80000004800 */
[----:B------:R-:W1:Y:S04]  /*3690*/  @!P5 LDS R19, [R63.X4+0x80] ;  /* 0x000080003f13d984 */ /* 0x000e680000004800 */
[----:B0-----:R-:W0:Y:S04]  /*36a0*/  SHFL.BFLY PT, R6, R45, 0x4, 0x1f ;  /* 0x0c801f002d067f89 */ /* 0x001e2800000e0000 */
[----:B-1----:R-:W1:Y:S01]  /*36b0*/  SHFL.BFLY PT, R4, R19, 0x4, 0x1f ;  /* 0x0c801f0013047f89 */ /* 0x002e6200000e0000 */
[----:B0-----:R-:W-:-:S04]  /*36c0*/  FADD R3, R45, R6 ;  /* 0x000000062d037221 */ /* 0x001fc80000000000 */
[C---:B------:R-:W-:Y:S01]  /*36d0*/  FMUL R2, R3.reuse, 0.25 ;  /* 0x3e80000003027820 */ /* 0x040fe20000400000 */
[C---:B------:R-:W-:Y:S01]  /*36e0*/  FSETP.GEU.AND P1, PT, |R3|.reuse, 1.175494350822287508e-38, PT ;  /* 0x008000000300780b */ /* 0x040fe20003f2e200 */
[----:B------:R-:W0:Y:S01]  /*36f0*/  SHFL.BFLY PT, R10, R3, 0x2, 0x1f ;  /* 0x0c401f00030a7f89 */ /* 0x000e2200000e0000 */
[----:B------:R-:W-:Y:S01]  /*3700*/  FSETP.GT.AND P0, PT, |R3|, 8.50705917302346158658e+37, PT ;  /* 0x7e8000000300780b */ /* 0x000fe20003f04200 */
[----:B-1----:R-:W-:-:S03]  /*3710*/  FADD R19, R19, R4 ;  /* 0x0000000413137221 */ /* 0x002fc60000000000 */
[----:B------:R-:W-:Y:S02]  /*3720*/  FSEL R5, R2, R3, P0 ;  /* 0x0000000302057208 */ /* 0x000fe40000000000 */
[----:B------:R-:W1:Y:S05]  /*3730*/  SHFL.BFLY PT, R2, R17, 0x4, 0x1f ;  /* 0x0c801f0011027f89 */ /* 0x000e6a00000e0000 */
[----:B------:R-:W-:Y:S02]  /*3740*/  @!P1 FMUL R5, R5, 16777216 ;  /* 0x4b80000005059820 */ /* 0x000fe40000400000 */
[----:B------:R-:W-:-:S04]  /*3750*/  @P0 FMUL R6, R6, 0.25 ;  /* 0x3e80000006060820 */ /* 0x000fc80000400000 */
[----:B------:R-:W2:Y:S01]  /*3760*/  MUFU.RCP R5, R5 ;  /* 0x0000000500057308 */ /* 0x000ea20000001000 */
[----:B------:R-:W-:Y:S01]  /*3770*/  @!P1 FMUL R6, R6, 16777216 ;  /* 0x4b80000006069820 */ /* 0x000fe20000400000 */
[C---:B------:R-:W-:Y:S01]  /*3780*/  FSETP.NEU.AND P1, PT, R3.reuse, RZ, PT ;  /* 0x000000ff0300720b */ /* 0x040fe20003f2d000 */
[----:B0-----:R-:W-:-:S04]  /*3790*/  FADD R11, R3, R10 ;  /* 0x0000000a030b7221 */ /* 0x001fc80000000000 */
[C---:B------:R-:W-:Y:S01]  /*37a0*/  FMUL R12, R11.reuse, 0.25 ;  /* 0x3e8000000b0c7820 */ /* 0x040fe20000400000 */
[C---:B------:R-:W-:Y:S01]  /*37b0*/  FSETP.GEU.AND P6, PT, |R11|.reuse, 1.175494350822287508e-38, PT ;  /* 0x008000000b00780b */ /* 0x040fe20003fce200 */
[----:B------:R-:W0:Y:S01]  /*37c0*/  SHFL.BFLY PT, R14, R11, 0x1, 0x1f ;  /* 0x0c201f000b0e7f89 */ /* 0x000e2200000e0000 */
[----:B------:R-:W-:Y:S01]  /*37d0*/  FSETP.GT.AND P0, PT, |R11|, 8.50705917302346158658e+37, PT ;  /* 0x7e8000000b00780b */ /* 0x000fe20003f04200 */
[----:B-1----:R-:W-:Y:S01]  /*37e0*/  FADD R2, -R17, R2 ;  /* 0x0000000211027221 */ /* 0x002fe20000000100 */
[----:B--2---:R-:W-:Y:S02]  /*37f0*/  FMUL R6, R5, R6 ;  /* 0x0000000605067220 */ /* 0x004fe40000400000 */
[----:B------:R-:W-:Y:S01]  /*3800*/  FSEL R12, R12, R11, P0 ;  /* 0x0000000b0c0c7208 */ /* 0x000fe20000000000 */
[----:B------:R-:W-:Y:S02]  /*3810*/  FMUL R8, R2, R2 ;  /* 0x0000000202087220 */ /* 0x000fe40000400000 */
[----:B------:R-:W-:-:S02]  /*3820*/  FSEL R6, R6, RZ, P1 ;  /* 0x000000ff06067208 */ /* 0x000fc40000800000 */
[----:B------:R-:W-:Y:S01]  /*3830*/  FMUL R8, R45, R8 ;  /* 0x000000082d087220 */ /* 0x000fe20000400000 */
[----:B------:R-:W-:Y:S01]  /*3840*/  IMAD.MOV.U32 R45, RZ, RZ, 0x7f800000 ;  /* 0x7f800000ff2d7424 */ /* 0x000fe200078e00ff */
[----:B------:R-:W-:Y:S01]  /*3850*/  @!P6 FMUL R12, R12, 16777216 ;  /* 0x4b8000000c0ce820 */ /* 0x000fe20000400000 */
[----:B------:R-:W-:Y:S01]  /*3860*/  FFMA R2, R2, R6, R17 ;  /* 0x0000000602027223 */ /* 0x000fe20000000011 */
[----:B------:R-:W-:Y:S02]  /*3870*/  FFMA R8, R6, R8, R19 ;  /* 0x0000000806087223 */ /* 0x000fe40000000013 */
[----:B------:R-:W1:Y:S01]  /*3880*/  MUFU.RCP R13, R12 ;  /* 0x0000000c000d7308 */ /* 0x000e620000001000 */
[----:B------:R-:W-:Y:S01]  /*3890*/  @P0 FMUL R10, R10, 0.25 ;  /* 0x3e8000000a0a0820 */ /* 0x000fe20000400000 */
[----:B------:R-:W-:Y:S01]  /*38a0*/  FSETP.NEU.AND P0, PT, R11, RZ, PT ;  /* 0x000000ff0b00720b */ /* 0x000fe20003f0d000 */
[----:B------:R-:W2:Y:S02]  /*38b0*/  SHFL.BFLY PT, R5, R2, 0x2, 0x1f ;  /* 0x0c401f0002057f89 */ /* 0x000ea400000e0000 */
[----:B------:R-:W-:-:S02]  /*38c0*/  @!P6 FMUL R10, R10, 16777216 ;  /* 0x4b8000000a0ae820 */ /* 0x000fc40000400000 */
[----:B------:R-:W3:Y:S01]  /*38d0*/  SHFL.BFLY PT, R9, R8, 0x2, 0x1f ;  /* 0x0c401f0008097f89 */ /* 0x000ee200000e0000 */
[----:B0-----:R-:W-:-:S04]  /*38e0*/  FADD R6, R11, R14 ;  /* 0x0000000e0b067221 */ /* 0x001fc80000000000 */
[C---:B------:R-:W-:Y:S01]  /*38f0*/  FMUL R17, R6.reuse, 0.25 ;  /* 0x3e80000006117820 */ /* 0x040fe20000400000 */
[----:B------:R-:W-:Y:S01]  /*3900*/  FSETP.GEU.AND P1, PT, |R6|, 1.175494350822287508e-38, PT ;  /* 0x008000000600780b */ /* 0x000fe20003f2e200 */
[----:B-1----:R-:W-:-:S05]  /*3910*/  FMUL R13, R13, R10 ;  /* 0x0000000a0d0d7220 */ /* 0x002fca0000400000 */
[----:B------:R-:W-:Y:S02]  /*3920*/  FSEL R13, R13, RZ, P0 ;  /* 0x000000ff0d0d7208 */ /* 0x000fe40000000000 */
[----:B------:R-:W-:Y:S01]  /*3930*/  FSETP.GT.AND P0, PT, |R6|, 8.50705917302346158658e+37, PT ;  /* 0x7e8000000600780b */ /* 0x000fe20003f04200 */
[----:B--2---:R-:W-:-:S03]  /*3940*/  FADD R5, -R2, R5 ;  /* 0x0000000502057221 */ /* 0x004fc60000000100 */
[----:B------:R-:W-:Y:S01]  /*3950*/  FSEL R17, R17, R6, P0 ;  /* 0x0000000611117208 */ /* 0x000fe20000000000 */
[C---:B------:R-:W-:Y:S01]  /*3960*/  FMUL R4, R5.reuse, R5 ;  /* 0x0000000505047220 */ /* 0x040fe20000400000 */
[----:B------:R-:W-:Y:S01]  /*3970*/  FFMA R2, R5, R13, R2 ;  /* 0x0000000d05027223 */ /* 0x000fe20000000002 */
[----:B---3--:R-:W-:Y:S02]  /*3980*/  FADD R8, R8, R9 ;  /* 0x0000000908087221 */ /* 0x008fe40000000000 */
[----:B------:R-:W-:Y:S01]  /*3990*/  @!P1 FMUL R17, R17, 16777216 ;  /* 0x4b80000011119820 */ /* 0x000fe20000400000 */
[----:B------:R-:W-:-:S03]  /*39a0*/  FMUL R4, R3, R4 ;  /* 0x0000000403047220 */ /* 0x000fc60000400000 */
[----:B------:R-:W-:Y:S01]  /*39b0*/  @P0 FMUL R14, R14, 0.25 ;  /* 0x3e8000000e0e0820 */ /* 0x000fe20000400000 */
[----:B------:R-:W0:Y:S01]  /*39c0*/  SHFL.BFLY PT, R3, R2, 0x1, 0x1f ;  /* 0x0c201f0002037f89 */ /* 0x000e2200000e0000 */
[----:B------:R-:W-:Y:S01]  /*39d0*/  LOP3.LUT P0, RZ, R63, 0x7, RZ, 0xc0, !PT ;  /* 0x000000073fff7812 */ /* 0x000fe2000780c0ff */
[----:B------:R-:W-:Y:S01]  /*39e0*/  FFMA R4, R13, R4, R8 ;  /* 0x000000040d047223 */ /* 0x000fe20000000008 */
[----:B------:R-:W1:Y:S01]  /*39f0*/  MUFU.RCP R17, R17 ;  /* 0x0000001100117308 */ /* 0x000e620000001000 */
[----:B------:R-:W-:Y:S01]  /*3a00*/  @!P1 FMUL R14, R14, 16777216 ;  /* 0x4b8000000e0e9820 */ /* 0x000fe20000400000 */
[----:B------:R-:W-:Y:S01]  /*3a10*/  FSETP.NEU.AND P1, PT, R6, RZ, PT ;  /* 0x000000ff0600720b */ /* 0x000fe20003f2d000 */
[----:B------:R-:W-:Y:S01]  /*3a20*/  IMAD.MOV.U32 R13, RZ, RZ, 0x39aaaaab ;  /* 0x39aaaaabff0d7424 */ /* 0x000fe200078e00ff */
[----:B------:R-:W2:Y:S01]  /*3a30*/  SHFL.BFLY PT, R5, R4, 0x1, 0x1f ;  /* 0x0c201f0004057f89 */ /* 0x000ea200000e0000 */
[----:B------:R-:W-:Y:S01]  /*3a40*/  ISETP.LT.AND P0, PT, R63, 0x20, !P0 ;  /* 0x000000203f00780c */ /* 0x000fe20004701270 */
[----:B-1----:R-:W-:-:S12]  /*3a50*/  FMUL R14, R17, R14 ;  /* 0x0000000e110e7220 */ /* 0x002fd80000400000 */
[----:B------:R1:W-:Y:S01]  /*3a60*/  @P0 STS [R63.X4+0x100], R6 ;  /* 0x000100063f000388 */ /* 0x0003e20000004800 */
[----:B0-----:R-:W-:Y:S01]  /*3a70*/  FADD R3, -R2, R3 ;  /* 0x0000000302037221 */ /* 0x001fe20000000100 */
[----:B------:R-:W-:-:S03]  /*3a80*/  FSEL R14, R14, RZ, P1 ;  /* 0x000000ff0e0e7208 */ /* 0x000fc60000800000 */
[C---:B------:R-:W-:Y:S02]  /*3a90*/  FMUL R8, R3.reuse, R3 ;  /* 0x0000000303087220 */ /* 0x040fe40000400000 */
[----:B------:R-:W-:Y:S01]  /*3aa0*/  FFMA R2, R3, R14, R2 ;  /* 0x0000000e03027223 */ /* 0x000fe20000000002 */
[----:B--2---:R-:W-:Y:S01]  /*3ab0*/  FADD R5, R4, R5 ;  /* 0x0000000504057221 */ /* 0x004fe20000000000 */
[----:B------:R-:W-:Y:S01]  /*3ac0*/  FMUL R8, R11, R8 ;  /* 0x000000080b087220 */ /* 0x000fe20000400000 */
[C---:B------:R-:W-:Y:S01]  /*3ad0*/  LOP3.LUT R4, R63.reuse, 0xff, RZ, 0xc0, !PT ;  /* 0x000000ff3f047812 */ /* 0x040fe200078ec0ff */
[----:B-1----:R-:W-:Y:S01]  /*3ae0*/  IMAD.SHL.U32 R6, R63, 0x8, RZ ;  /* 0x000000083f067824 */ /* 0x002fe200078e00ff */
[----:B------:R0:W-:Y:S01]  /*3af0*/  @P0 STS [R63.X4], R2 ;  /* 0x000000023f000388 */ /* 0x0001e20000004800 */
[----:B------:R-:W-:Y:S01]  /*3b00*/  FFMA R8, R14, R8, R5 ;  /* 0x000000080e087223 */ /* 0x000fe20000000005 */
[----:B------:R-:W-:Y:S02]  /*3b10*/  IMAD.MOV.U32 R3, RZ, RZ, 0x4 ;  /* 0x00000004ff037424 */ /* 0x000fe400078e00ff */
[----:B------:R-:W-:Y:S01]  /*3b20*/  IMAD.MOV.U32 R5, RZ, RZ, 0x8 ;  /* 0x00000008ff057424 */ /* 0x000fe200078e00ff */
[----:B------:R-:W-:Y:S01]  /*3b30*/  LOP3.LUT R17, R6, 0x7f8, RZ, 0xc0, !PT ;  /* 0x000007f806117812 */ /* 0x000fe200078ec0ff */
[----:B------:R-:W-:Y:S01]  /*3b40*/  @P0 STS [R63.X4+0x80], R8 ;  /* 0x000080083f000388 */ /* 0x000fe20000004800 */
[----:B------:R-:W-:-:S03]  /*3b50*/  SHF.R.U32.HI R6, RZ, 0x5, R6 ;  /* 0x00000005ff067819 */ /* 0x000fc60000011606 */
[----:B------:R-:W-:Y:S01]  /*3b60*/  BAR.SYNC.DEFER_BLOCKING 0x0 ;  /* 0x0000000000007b1d */ /* 0x000fe20000010000 */
[----:B0-----:R-:W-:Y:S01]  /*3b70*/  IMAD.WIDE.U32 R2, R4, R3, c[0x0][0x170] ;  /* 0x00005c0004027625 */ /* 0x001fe200078e0003 */
[----:B------:R-:W-:-:S03]  /*3b80*/  LOP3.LUT R6, R6, 0x30, RZ, 0xc0, !PT ;  /* 0x0000003006067812 */ /* 0x000fc600078ec0ff */
[----:B------:R-:W-:Y:S01]  /*3b90*/  IMAD.WIDE.U32 R4, R4, R5, c[0x0][0x168] ;  /* 0x00005a0004047625 */ /* 0x000fe200078e0005 */
[----:B------:R-:W-:-:S03]  /*3ba0*/  IADD3 R18, P1, R2, 0x4800, RZ ;  /* 0x0000480002127810 */ /* 0x000fc60007f3e0ff */
[----:B------:R-:W-:Y:S01]  /*3bb0*/  IMAD R28, R17, 0x2, R6 ;  /* 0x00000002111c7824 */ /* 0x000fe200078e0206 */
[----:B------:R-:W-:Y:S01]  /*3bc0*/  IADD3 R14, P6, R4, 0x9000, RZ ;  /* 0x00009000040e7810 */ /* 0x000fe20007fde0ff */
[----:B------:R-:W-:Y:S01]  /*3bd0*/  IMAD.X R25, RZ, RZ, R3, P1 ;  /* 0x000000ffff197224 */ /* 0x000fe200008e0603 */
[----:B------:R-:W-:-:S03]  /*3be0*/  LOP3.LUT R6, R63, 0x3, RZ, 0xc0, !PT ;  /* 0x000000033f067812 */ /* 0x000fc600078ec0ff */
[----:B------:R-:W-:Y:S01]  /*3bf0*/  IMAD.X R27, RZ, RZ, R5, P6 ;  /* 0x000000ffff1b7224 */ /* 0x000fe200030e0605 */
[----:B------:R-:W0:Y:S04]  /*3c00*/  LDS R9, [0x80] ;  /* 0x00008000ff097984 */ /* 0x000e280000000800 */
[----:B------:R-:W1:Y:S04]  /*3c10*/  LDS R10, [0xa0] ;  /* 0x0000a000ff0a7984 */ /* 0x000e680000000800 */
[----:B------:R-:W2:Y:S04]  /*3c20*/  LDS R11, [0xc0] ;  /* 0x0000c000ff0b7984 */ /* 0x000ea80000000800 */
[----:B------:R-:W3:Y:S04]  /*3c30*/  LDS R12, [0xe0] ;  /* 0x0000e000ff0c7984 */ /* 0x000ee80000000800 */
[----:B------:R-:W4:Y:S04]  /*3c40*/  LDS R24, [RZ] ;  /* 0x00000000ff187984 */ /* 0x000f280000000800 */
[----:B------:R-:W4:Y:S04]  /*3c50*/  LDS R23, [0x20] ;  /* 0x00002000ff177984 */ /* 0x000f280000000800 */
[----:B------:R-:W4:Y:S04]  /*3c60*/  LDS R22, [0x40] ;  /* 0x00004000ff167984 */ /* 0x000f280000000800 */
[----:B------:R-:W4:Y:S01]  /*3c70*/  LDS R21, [0x60] ;  /* 0x00006000ff157984 */ /* 0x000f220000000800 */
[-C--:B0-----:R-:W-:Y:S01]  /*3c80*/  FFMA R9, R9, R13.reuse, 9.9999999747524270788e-07 ;  /* 0x358637bd09097423 */ /* 0x081fe2000000000d */
[----:B-1----:R-:W-:-:S03]  /*3c90*/  FFMA R10, R10, R13, 9.9999999747524270788e-07 ;  /* 0x358637bd0a0a7423 */ /* 0x002fc6000000000d */
[----:B------:R0:W1:Y:S01]  /*3ca0*/  MUFU.RSQ R20, R9 ;  /* 0x0000000900147308 */ /* 0x0000620000001400 */
[-C--:B--2---:R-:W-:Y:S01]  /*3cb0*/  FFMA R11, R11, R13.reuse, 9.9999999747524270788e-07 ;  /* 0x358637bd0b0b7423 */ /* 0x084fe2000000000d */
[----:B---3--:R-:W-:-:S06]  /*3cc0*/  FFMA R12, R12, R13, 9.9999999747524270788e-07 ;  /* 0x358637bd0c0c7423 */ /* 0x008fcc000000000d */
[----:B------:R0:W2:Y:S08]  /*3cd0*/  MUFU.RSQ R26, R10 ;  /* 0x0000000a001a7308 */ /* 0x0000b00000001400 */
[----:B------:R0:W3:Y:S08]  /*3ce0*/  MUFU.RSQ R35, R11 ;  /* 0x0000000b00237308 */ /* 0x0000f00000001400 */
[----:B-12-4-:R0:W0:Y:S02]  /*3cf0*/  MUFU.RSQ R43, R12 ;  /* 0x0000000c002b7308 */ /* 0x0160240000001400 */
.L_x_3:
[----:B------:R-:W-:Y:S01]  /*3d00*/  IMAD.IADD R48, R7, 0x1, R30 ;  /* 0x0000000107307824 */ /* 0x000fe200078e021e */
[----:B0-----:R-:W-:Y:S01]  /*3d10*/  CS2R R8, SRZ ;  /* 0x0000000000087805 */ /* 0x001fe2000001ff00 */
[----:B------:R-:W-:Y:S01]  /*3d20*/  IMAD.MOV.U32 R19, RZ, RZ, 0x2 ;  /* 0x00000002ff137424 */ /* 0x000fe200078e00ff */
[----:B------:R-:W-:-:S03]  /*3d30*/  CS2R R10, SRZ ;  /* 0x00000000000a7805 */ /* 0x000fc6000001ff00 */
[----:B------:R-:W-:-:S05]  /*3d40*/  IMAD.WIDE R2, R48, R19, c[0x0][0x1a0] ;  /* 0x0000680030027625 */ /* 0x000fca00078e0213 */
[----:B------:R-:W2:Y:S01]  /*3d50*/  @!P2 LDG.E.EF.128 R8, [R2.64] ;  /* 0x000000040208a981 */ /* 0x000ea2000c0e1d00 */
[----:B------:R-:W-:Y:S01]  /*3d60*/  LOP3.LUT R12, R30, 0x3000, R49, 0xfe, !PT ;  /* 0x000030001e0c7812 */ /* 0x000fe200078efe31 */
[----:B------:R-:W-:Y:S02]  /*3d70*/  IMAD.MOV.U32 R13, RZ, RZ, 0x4 ;  /* 0x00000004ff0d7424 */ /* 0x000fe400078e00ff */
[----:B------:R-:W-:Y:S02]  /*3d80*/  BAR.SYNC.DEFER_BLOCKING 0x0 ;  /* 0x0000000000007b1d */ /* 0x000fe40000010000 */
[----:B------:R-:W-:-:S04]  /*3d90*/  IMAD.WIDE.U32 R4, R12, R19, c[0x0][0x170] ;  /* 0x00005c000c047625 */ /* 0x000fc800078e0013 */
[----:B------:R-:W-:Y:S01]  /*3da0*/  IMAD.WIDE.U32 R12, R12, R13, c[0x0][0x168] ;  /* 0x00005a000c0c7625 */ /* 0x000fe200078e000d */
[----:B--2---:R-:W-:Y:S04]  /*3db0*/  STS.128 [R28], R8 ;  /* 0x000000081c007388 */ /* 0x004fe80000000c00 */
[----:B------:R-:W-:Y:S06]  /*3dc0*/  BAR.SYNC.DEFER_BLOCKING 0x0 ;  /* 0x0000000000007b1d */ /* 0x000fec0000010000 */
[----:B------:R0:W2:Y:S04]  /*3dd0*/  LDG.E.EL R53, [R4.64] ;  /* 0x0000000404357981 */ /* 0x0000a8000c2e1900 */
[----:B------:R-:W4:Y:S04]  /*3de0*/  LDG.E.EL.64 R2, [R12.64] ;  /* 0x000000040c027981 */ /* 0x000f28000c2e1b00 */
[----:B------:R-:W1:Y:S01]  /*3df0*/  LDS R50, [R56] ;  /* 0x0000000038327984 */ /* 0x000e620000000800 */
[----:B0-----:R-:W-:-:S02]  /*3e00*/  IMAD.MOV.U32 R4, RZ, RZ, R18 ;  /* 0x000000ffff047224 */ /* 0x001fc400078e0012 */
[----:B------:R-:W-:Y:S01]  /*3e10*/  IMAD.MOV.U32 R5, RZ, RZ, R25 ;  /* 0x000000ffff057224 */ /* 0x000fe200078e0019 */
[----:B------:R-:W0:Y:S04]  /*3e20*/  LDS R52, [R56+0x410] ;  /* 0x0004100038347984 */ /* 0x000e280000000800 */
[----:B---3--:R5:W3:Y:S04]  /*3e30*/  LDG.E.EL R54, [R4.64] ;  /* 0x0000000404367981 */ /* 0x008ae8000c2e1900 */
[----:B------:R-:W0:Y:S01]  /*3e40*/  LDS R8, [R56+0xc30] ;  /* 0x000c300038087984 */ /* 0x000e220000000800 */
[----:B-----5:R-:W-:-:S02]  /*3e50*/  IMAD.MOV.U32 R4, RZ, RZ, R14 ;  /* 0x000000ffff047224 */ /* 0x020fc400078e000e */
[----:B------:R-:W-:-:S05]  /*3e60*/  IMAD.MOV.U32 R5, RZ, RZ, R27 ;  /* 0x000000ffff057224 */ /* 0x000fca00078e001b */
[----:B------:R5:W3:Y:S01]  /*3e70*/  LDG.E.EL.64 R16, [R4.64] ;  /* 0x0000000404107981 */ /* 0x000ae2000c2e1b00 */
[C---:B-1----:R-:W-:Y:S01]  /*3e80*/  PRMT R9, R50.reuse, 0x7632, R9 ;  /* 0x0000763232097816 */ /* 0x042fe20000000009 */
[----:B-----5:R-:W-:-:S04]  /*3e90*/  IMAD.U32 R5, R50, 0x10000, RZ ;  /* 0x0001000032057824 */ /* 0x020fc800078e00ff */
[----:B------:R-:W-:-:S04]  /*3ea0*/  IMAD.U32 R9, R9, 0x10000, RZ ;  /* 0x0001000009097824 */ /* 0x000fc800078e00ff */
[----:B------:R-:W-:-:S04]  /*3eb0*/  FADD R9, -R24, R9 ;  /* 0x0000000918097221 */ /* 0x000fc80000000100 */
[----:B------:R-:W-:Y:S01]  /*3ec0*/  FMUL R4, R20, R9 ;  /* 0x0000000914047220 */ /* 0x000fe20000400000 */
[----:B------:R-:W-:Y:S02]  /*3ed0*/  FSETP.NAN.AND P1, PT, R33, R33, PT ;  /* 0x000000212100720b */ /* 0x000fe40003f28000 */
[C---:B--2---:R-:W-:Y:S01]  /*3ee0*/  PRMT R10, R53.reuse, 0x7632, R10 ;  /* 0x00007632350a7816 */ /* 0x044fe2000000000a */
[----:B------:R-:W-:-:S04]  /*3ef0*/  IMAD.U32 R53, R53, 0x10000, RZ ;  /* 0x0001000035357824 */ /* 0x000fc800078e00ff */
[----:B------:R-:W-:Y:S01]  /*3f00*/  IMAD.U32 R10, R10, 0x10000, RZ ;  /* 0x000100000a0a7824 */ /* 0x000fe200078e00ff */
[----:B----4-:R-:W-:-:S03]  /*3f10*/  FADD R53, R2, R53 ;  /* 0x0000003502357221 */ /* 0x010fc60000000000 */
[----:B------:R-:W-:Y:S01]  /*3f20*/  FADD R10, R3, R10 ;  /* 0x0000000a030a7221 */ /* 0x000fe20000000000 */
[----:B------:R-:W-:Y:S01]  /*3f30*/  FADD R3, -R24, R5 ;  /* 0x0000000518037221 */ /* 0x000fe20000000100 */
[----:B---3--:R-:W-:-:S05]  /*3f40*/  PRMT R11, R54, 0x7632, R11 ;  /* 0x00007632360b7816 */ /* 0x008fca000000000b */
[----:B------:R-:W-:Y:S02]  /*3f50*/  IMAD.U32 R2, R11, 0x10000, RZ ;  /* 0x000100000b027824 */ /* 0x000fe400078e00ff */
[----:B------:R-:W-:Y:S01]  /*3f60*/  IMAD.U32 R11, R54, 0x10000, RZ ;  /* 0x00010000360b7824 */ /* 0x000fe200078e00ff */
[----:B------:R-:W-:Y:S01]  /*3f70*/  FADD R5, R53, 1 ;  /* 0x3f80000035057421 */ /* 0x000fe20000000000 */
[----:B------:R-:W-:Y:S01]  /*3f80*/  FMUL R9, R20, R3 ;  /* 0x0000000314097220 */ /* 0x000fe20000400000 */
[----:B------:R-:W-:Y:S01]  /*3f90*/  FADD R17, R17, R2 ;  /* 0x0000000211117221 */ /* 0x000fe20000000000 */
[----:B------:R-:W-:Y:S01]  /*3fa0*/  FADD R2, R10, 1 ;  /* 0x3f8000000a027421 */ /* 0x000fe20000000000 */
[----:B------:R-:W-:Y:S02]  /*3fb0*/  FADD R16, R16, R11 ;  /* 0x0000000b10107221 */ /* 0x000fe40000000000 */
[----:B------:R-:W1:Y:S01]  /*3fc0*/  LDS R11, [R56+0x820] ;  /* 0x00082000380b7984 */ /* 0x000e620000000800 */
[----:B------:R-:W-:Y:S01]  /*3fd0*/  FFMA R3, R4, R2, R17 ;  /* 0x0000000204037223 */ /* 0x000fe20000000011 */
[----:B------:R-:W-:Y:S01]  /*3fe0*/  FFMA R4, R9, R5, R16 ;  /* 0x0000000509047223 */ /* 0x000fe20000000010 */
[----:B0-----:R-:W-:Y:S01]  /*3ff0*/  PRMT R9, R52, 0x7632, R9 ;  /* 0x0000763234097816 */ /* 0x001fe20000000009 */
[----:B------:R-:W-:Y:S02]  /*4000*/  BAR.SYNC.DEFER_BLOCKING 0x0 ;  /* 0x0000000000007b1d */ /* 0x000fe40000010000 */
[----:B------:R-:W-:-:S02]  /*4010*/  FSETP.GEU.AND P6, PT, R33, R3, PT ;  /* 0x000000032100720b */ /* 0x000fc40003fce000 */
[----:B------:R-:W-:Y:S01]  /*4020*/  IMAD.U32 R10, R9, 0x10000, RZ ;  /* 0x00010000090a7824 */ /* 0x000fe200078e00ff */
[----:B------:R-:W-:Y:S01]  /*4030*/  PRMT R9, R8, 0x7632, R9 ;  /* 0x0000763208097816 */ /* 0x000fe20000000009 */
[----:B------:R-:W-:Y:S01]  /*4040*/  IMAD.U32 R52, R52, 0x10000, RZ ;  /* 0x0001000034347824 */ /* 0x000fe200078e00ff */
[----:B------:R-:W-:Y:S01]  /*4050*/  FSEL R50, R33, R3, !P6 ;  /* 0x0000000321327208 */ /* 0x000fe20007000000 */
[----:B------:R-:W-:Y:S01]  /*4060*/  FADD R13, -R23, R10 ;  /* 0x0000000a170d7221 */ /* 0x000fe20000000100 */
[-C--:B------:R-:W-:Y:S01]  /*4070*/  FSETP.GEU.AND P6, PT, R34, R4.reuse, PT ;  /* 0x000000042200720b */ /* 0x080fe20003fce000 */
[----:B------:R-:W-:Y:S01]  /*4080*/  IMAD.U32 R10, R9, 0x10000, RZ ;  /* 0x00010000090a7824 */ /* 0x000fe200078e00ff */
[----:B------:R-:W-:Y:S01]  /*4090*/  FADD R9, -R23, R52 ;  /* 0x0000003417097221 */ /* 0x000fe20000000100 */
[----:B------:R-:W-:Y:S01]  /*40a0*/  FMUL R12, R26, R13 ;  /* 0x0000000d1a0c7220 */ /* 0x000fe20000400000 */
[C---:B------:R-:W-:Y:S02]  /*40b0*/  FSEL R53, R34.reuse, R4, !P6 ;  /* 0x0000000422357208 */ /* 0x040fe40007000000 */
[----:B------:R-:W-:Y:S01]  /*40c0*/  FSETP.NAN.AND P6, PT, R34, R34, PT ;  /* 0x000000222200720b */ /* 0x000fe20003fc8000 */
[----:B------:R-:W-:Y:S01]  /*40d0*/  FMUL R9, R26, R9 ;  /* 0x000000091a097220 */ /* 0x000fe20000400000 */
[----:B------:R-:W-:Y:S01]  /*40e0*/  FADD R10, -R21, R10 ;  /* 0x0000000a150a7221 */ /* 0x000fe20000000100 */
[----:B------:R-:W-:Y:S01]  /*40f0*/  FFMA R12, R12, R2, R17 ;  /* 0x000000020c0c7223 */ /* 0x000fe20000000011 */
[----:B------:R-:W-:Y:S01]  /*4100*/  @!P3 FSEL R34, R34, R53, P6 ;  /* 0x000000352222b208 */ /* 0x000fe20003000000 */
[----:B------:R-:W-:Y:S01]  /*4110*/  FFMA R53, R9, R5, R16 ;  /* 0x0000000509357223 */ /* 0x000fe20000000010 */
[----:B------:R-:W-:Y:S01]  /*4120*/  FMUL R10, R43, R10 ;  /* 0x0000000a2b0a7220 */ /* 0x000fe20000400000 */
[----:B------:R-:W-:-:S02]  /*4130*/  @!P3 FSEL R33, R33, R50, P1 ;  /* 0x000000322121b208 */ /* 0x000fc40000800000 */
[C---:B------:R-:W-:Y:S01]  /*4140*/  FSETP.GEU.AND P1, PT, R45.reuse, R12, PT ;  /* 0x0000000c2d00720b */ /* 0x040fe20003f2e000 */
[----:B------:R-:W-:Y:S01]  /*4150*/  FFMA R13, R10, R2, R17 ;  /* 0x000000020a0d7223 */ /* 0x000fe20000000011 */
[CC--:B------:R-:W-:Y:S02]  /*4160*/  FSETP.GEU.AND P6, PT, R42.reuse, R53.reuse, PT ;  /* 0x000000352a00720b */ /* 0x0c0fe40003fce000 */
[----:B------:R-:W-:Y:S02]  /*4170*/  FSEL R10, R45, R12, !P1 ;  /* 0x0000000c2d0a7208 */ /* 0x000fe40004800000 */
[C---:B------:R-:W-:Y:S02]  /*4180*/  FSETP.NAN.AND P1, PT, R42.reuse, R42, PT ;  /* 0x0000002a2a00720b */ /* 0x040fe40003f28000 */
[----:B------:R-:W-:Y:S02]  /*4190*/  FSEL R9, R42, R53, !P6 ;  /* 0x000000352a097208 */ /* 0x000fe40007000000 */
[----:B------:R-:W-:-:S02]  /*41a0*/  FSETP.GEU.AND P6, PT, R36, R13, PT ;  /* 0x0000000d2400720b */ /* 0x000fc40003fce000 */
[----:B------:R-:W-:Y:S02]  /*41b0*/  @!P3 FSEL R42, R42, R9, P1 ;  /* 0x000000092a2ab208 */ /* 0x000fe40000800000 */
[C---:B------:R-:W-:Y:S02]  /*41c0*/  FSEL R9, R36.reuse, R13, !P6 ;  /* 0x0000000d24097208 */ /* 0x040fe40007000000 */
[C---:B------:R-:W-:Y:S02]  /*41d0*/  FSETP.GT.AND P6, PT, R39.reuse, R4, PT ;  /* 0x000000042700720b */ /* 0x040fe40003fc4000 */
[C---:B------:R-:W-:Y:S02]  /*41e0*/  FSETP.NAN.AND P1, PT, R36.reuse, R36, PT ;  /* 0x000000242400720b */ /* 0x040fe40003f28000 */
[----:B------:R-:W-:Y:S02]  /*41f0*/  FSEL R50, R39, R4, P6 ;  /* 0x0000000427327208 */ /* 0x000fe40003000000 */
[----:B------:R-:W-:Y:S01]  /*4200*/  @!P3 FSEL R36, R36, R9, P1 ;  /* 0x000000092424b208 */ /* 0x000fe20000800000 */
[----:B-1----:R-:W-:Y:S01]  /*4210*/  IMAD.U32 R9, R11, 0x10000, RZ ;  /* 0x000100000b097824 */ /* 0x002fe200078e00ff */
[----:B------:R-:W-:Y:S01]  /*4220*/  FSETP.NAN.AND P6, PT, R45, R45, PT ;  /* 0x0000002d2d00720b */ /* 0x000fe20003fc8000 */
[----:B------:R-:W-:Y:S01]  /*4230*/  IMAD.U32 R8, R8, 0x10000, RZ ;  /* 0x0001000008087824 */ /* 0x000fe200078e00ff */
[----:B------:R-:W-:-:S02]  /*4240*/  PRMT R11, R11, 0x7632, R11 ;  /* 0x000076320b0b7816 */ /* 0x000fc4000000000b */
[----:B------:R-:W-:Y:S01]  /*4250*/  @!P3 FSEL R45, R45, R10, P6 ;  /* 0x0000000a2d2db208 */ /* 0x000fe20003000000 */
[----:B------:R-:W-:Y:S01]  /*4260*/  FADD R10, -R22, R9 ;  /* 0x00000009160a7221 */ /* 0x000fe20000000100 */
[----:B------:R-:W-:Y:S01]  /*4270*/  FADD R8, -R21, R8 ;  /* 0x0000000815087221 */ /* 0x000fe20000000100 */
[----:B------:R-:W-:Y:S02]  /*4280*/  IMAD.U32 R11, R11, 0x10000, RZ ;  /* 0x000100000b0b7824 */ /* 0x000fe400078e00ff */
[----:B------:R-:W-:Y:S01]  /*4290*/  FMUL R9, R35, R10 ;  /* 0x0000000a23097220 */ /* 0x000fe20000400000 */
[----:B------:R-:W-:-:S03]  /*42a0*/  FSETP.NAN.AND P1, PT, R39, R39, PT ;  /* 0x000000272700720b */ /* 0x000fc60003f28000 */
[--C-:B------:R-:W-:Y:S01]  /*42b0*/  FFMA R10, R9, R5, R16.reuse ;  /* 0x00000005090a7223 */ /* 0x100fe20000000010 */
[----:B------:R-:W-:Y:S01]  /*42c0*/  FMUL R9, R43, R8 ;  /* 0x000000082b097220 */ /* 0x000fe20000400000 */
[----:B------:R-:W-:Y:S01]  /*42d0*/  FADD R8, -R22, R11 ;  /* 0x0000000b16087221 */ /* 0x000fe20000000100 */
[CC--:B------:R-:W-:Y:S02]  /*42e0*/  FSETP.GT.AND P6, PT, R38.reuse, R53.reuse, PT ;  /* 0x000000352600720b */ /* 0x0c0fe40003fc4000 */
[----:B------:R-:W-:Y:S01]  /*42f0*/  @!P3 FSEL R39, R39, R50, P1 ;  /* 0x000000322727b208 */ /* 0x000fe20000800000 */
[----:B------:R-:W-:Y:S01]  /*4300*/  FMUL R8, R35, R8 ;  /* 0x0000000823087220 */ /* 0x000fe20000400000 */
[C---:B------:R-:W-:Y:S02]  /*4310*/  FSETP.NAN.AND P1, PT, R38.reuse, R38, PT ;  /* 0x000000262600720b */ /* 0x040fe40003f28000 */
[----:B------:R-:W-:Y:S01]  /*4320*/  FSEL R55, R38, R53, P6 ;  /* 0x0000003526377208 */ /* 0x000fe20003000000 */
[----:B------:R-:W-:Y:S01]  /*4330*/  FFMA R16, R9, R5, R16 ;  /* 0x0000000509107223 */ /* 0x000fe20000000010 */
[----:B------:R-:W-:Y:S01]  /*4340*/  FSETP.GEU.AND P6, PT, R41, R10, PT ;  /* 0x0000000a2900720b */ /* 0x000fe20003fce000 */
[----:B------:R-:W-:Y:S01]  /*4350*/  FFMA R17, R8, R2, R17 ;  /* 0x0000000208117223 */ /* 0x000fe20000000011 */
[----:B------:R-:W-:-:S02]  /*4360*/  @!P3 FSEL R38, R38, R55, P1 ;  /* 0x000000372626b208 */ /* 0x000fc40000800000 */
[C---:B------:R-:W-:Y:S02]  /*4370*/  FSEL R50, R41.reuse, R10, !P6 ;  /* 0x0000000a29327208 */ /* 0x040fe40007000000 */
[----:B------:R-:W-:Y:S02]  /*4380*/  FSETP.NAN.AND P1, PT, R41, R41, PT ;  /* 0x000000292900720b */ /* 0x000fe40003f28000 */
[----:B------:R-:W-:Y:S02]  /*4390*/  F2FP.BF16.PACK_AB R9, R3, R4 ;  /* 0x000000040309723e */ /* 0x000fe400000010ff */
[----:B------:R-:W-:Y:S02]  /*43a0*/  F2FP.BF16.PACK_AB R53, R12, R53 ;  /* 0x000000350c35723e */ /* 0x000fe400000010ff */
[----:B------:R-:W-:Y:S02]  /*43b0*/  F2FP.BF16.PACK_AB R55, R17, R10 ;  /* 0x0000000a1137723e */ /* 0x000fe400000010ff */
[----:B------:R-:W-:-:S02]  /*43c0*/  F2FP.BF16.PACK_AB R57, R13, R16 ;  /* 0x000000100d39723e */ /* 0x000fc400000010ff */
[----:B------:R-:W-:Y:S02]  /*43d0*/  @!P3 FSEL R41, R41, R50, P1 ;  /* 0x000000322929b208 */ /* 0x000fe40000800000 */
[CC--:B------:R-:W-:Y:S01]  /*43e0*/  FSETP.GEU.AND P1, PT, R44.reuse, R17.reuse, PT ;  /* 0x000000112c00720b */ /* 0x0c0fe20003f2e000 */
[----:B------:R-:W-:Y:S04]  /*43f0*/  STS [R56], R9 ;  /* 0x0000000938007388 */ /* 0x000fe80000000800 */
[----:B------:R-:W-:Y:S01]  /*4400*/  STS [R56+0x410], R53 ;  /* 0x0004103538007388 */ /* 0x000fe20000000800 */
[----:B------:R-:W-:-:S03]  /*4410*/  FSEL R5, R44, R17, !P1 ;  /* 0x000000112c057208 */ /* 0x000fc60004800000 */
[----:B------:R-:W-:Y:S01]  /*4420*/  STS [R56+0x820], R55 ;  /* 0x0008203738007388 */ /* 0x000fe20000000800 */
[----:B------:R-:W-:-:S03]  /*4430*/  FSETP.NAN.AND P1, PT, R44, R44, PT ;  /* 0x0000002c2c00720b */ /* 0x000fc60003f28000 */
[----:B------:R-:W-:Y:S04]  /*4440*/  STS [R56+0xc30], R57 ;  /* 0x000c303938007388 */ /* 0x000fe80000000800 */
[----:B------:R-:W-:Y:S01]  /*4450*/  BAR.SYNC.DEFER_BLOCKING 0x0 ;  /* 0x0000000000007b1d */ /* 0x000fe20000010000 */
[----:B------:R-:W-:Y:S02]  /*4460*/  FSETP.GT.AND P6, PT, R40, R10, PT ;  /* 0x0000000a2800720b */ /* 0x000fe40003fc4000 */
[----:B------:R-:W-:Y:S02]  /*4470*/  @!P3 FSEL R44, R44, R5, P1 ;  /* 0x000000052c2cb208 */ /* 0x000fe40000800000 */
[C---:B------:R-:W-:Y:S02]  /*4480*/  FSETP.NAN.AND P1, PT, R40.reuse, R40, PT ;  /* 0x000000282800720b */ /* 0x040fe40003f28000 */
[----:B------:R-:W-:-:S02]  /*4490*/  FSEL R5, R40, R10, P6 ;  /* 0x0000000a28057208 */ /* 0x000fc40003000000 */
[----:B------:R-:W-:Y:S02]  /*44a0*/  FSETP.GT.AND P6, PT, R32, R16, PT ;  /* 0x000000102000720b */ /* 0x000fe40003fc4000 */
[----:B------:R-:W-:Y:S02]  /*44b0*/  @!P3 FSEL R40, R40, R5, P1 ;  /* 0x000000052828b208 */ /* 0x000fe40000800000 */
[C---:B------:R-:W-:Y:S02]  /*44c0*/  FSETP.NAN.AND P1, PT, R32.reuse, R32, PT ;  /* 0x000000202000720b */ /* 0x040fe40003f28000 */
[----:B------:R-:W-:Y:S02]  /*44d0*/  FSEL R5, R32, R16, P6 ;  /* 0x0000001020057208 */ /* 0x000fe40003000000 */
[----:B------:R-:W-:Y:S02]  /*44e0*/  FSETP.GT.AND P6, PT, R46, R3, PT ;  /* 0x000000032e00720b */ /* 0x000fe40003fc4000 */
[----:B------:R-:W-:-:S02]  /*44f0*/  @!P3 FSEL R32, R32, R5, P1 ;  /* 0x000000052020b208 */ /* 0x000fc40000800000 */
[C---:B------:R-:W-:Y:S02]  /*4500*/  FSETP.NAN.AND P1, PT, R46.reuse, R46, PT ;  /* 0x0000002e2e00720b */ /* 0x040fe40003f28000 */
[C---:B------:R-:W-:Y:S01]  /*4510*/  FSEL R3, R46.reuse, R3, P6 ;  /* 0x000000032e037208 */ /* 0x040fe20003000000 */
[----:B------:R-:W0:Y:S01]  /*4520*/  LDS.128 R8, [R28] ;  /* 0x000000001c087984 */ /* 0x000e220000000c00 */
[CC--:B------:R-:W-:Y:S02]  /*4530*/  FSETP.GT.AND P6, PT, R47.reuse, R12.reuse, PT ;  /* 0x0000000c2f00720b */ /* 0x0c0fe40003fc4000 */
[----:B------:R-:W-:Y:S02]  /*4540*/  @!P3 FSEL R46, R46, R3, P1 ;  /* 0x000000032e2eb208 */ /* 0x000fe40000800000 */
[C---:B------:R-:W-:Y:S02]  /*4550*/  FSETP.NAN.AND P1, PT, R47.reuse, R47, PT ;  /* 0x0000002f2f00720b */ /* 0x040fe40003f28000 */
[----:B------:R-:W-:-:S02]  /*4560*/  FSEL R12, R47, R12, P6 ;  /* 0x0000000c2f0c7208 */ /* 0x000fc40003000000 */
[----:B------:R-:W-:Y:S02]  /*4570*/  FSETP.GT.AND P6, PT, R51, R17, PT ;  /* 0x000000113300720b */ /* 0x000fe40003fc4000 */
[----:B------:R-:W-:Y:S02]  /*4580*/  @!P3 FSEL R47, R47, R12, P1 ;  /* 0x0000000c2f2fb208 */ /* 0x000fe40000800000 */
[C---:B------:R-:W-:Y:S02]  /*4590*/  FSETP.NAN.AND P1, PT, R51.reuse, R51, PT ;  /* 0x000000333300720b */ /* 0x040fe40003f28000 */
[----:B------:R-:W-:-:S04]  /*45a0*/  FSEL R2, R51, R17, P6 ;  /* 0x0000001133027208 */ /* 0x000fc80003000000 */
[----:B------:R-:W-:Y:S02]  /*45b0*/  @!P3 FSEL R51, R51, R2, P1 ;  /* 0x000000023333b208 */ /* 0x000fe40000800000 */
[----:B------:R-:W-:-:S04]  /*45c0*/  FSETP.GT.AND P1, PT, R37, R13, PT ;  /* 0x0000000d2500720b */ /* 0x000fc80003f24000 */
[----:B------:R-:W-:Y:S02]  /*45d0*/  FSEL R4, R37, R13, P1 ;  /* 0x0000000d25047208 */ /* 0x000fe40000800000 */
[----:B------:R-:W-:-:S04]  /*45e0*/  FSETP.GEU.AND P1, PT, R31, R16, PT ;  /* 0x000000101f00720b */ /* 0x000fc80003f2e000 */
[----:B------:R-:W-:Y:S02]  /*45f0*/  FSEL R16, R31, R16, !P1 ;  /* 0x000000101f107208 */ /* 0x000fe40004800000 */
[----:B------:R-:W-:Y:S02]  /*4600*/  IADD3 R30, P1, R30, 0x200, RZ ;  /* 0x000002001e1e7810 */ /* 0x000fe40007f3e0ff */
[----:B------:R-:W-:-:S03]  /*4610*/  FSETP.NAN.AND P6, PT, R37, R37, PT ;  /* 0x000000252500720b */ /* 0x000fc60003fc8000 */
[----:B------:R-:W-:Y:S01]  /*4620*/  IMAD.X R29, RZ, RZ, R29, P1 ;  /* 0x000000ffff1d7224 */ /* 0x000fe200008e061d */
[----:B------:R-:W-:Y:S02]  /*4630*/  ISETP.GE.U32.AND P1, PT, R30, 0xc00, PT ;  /* 0x00000c001e00780c */ /* 0x000fe40003f26070 */
[----:B------:R-:W-:Y:S02]  /*4640*/  @!P3 FSEL R37, R37, R4, P6 ;  /* 0x000000042525b208 */ /* 0x000fe40003000000 */
[----:B------:R-:W-:Y:S02]  /*4650*/  FSETP.NAN.AND P6, PT, R31, R31, PT ;  /* 0x0000001f1f00720b */ /* 0x000fe40003fc8000 */
[----:B------:R-:W-:Y:S02]  /*4660*/  ISETP.GE.U32.AND.EX P1, PT, R29, RZ, PT, P1 ;  /* 0x000000ff1d00720c */ /* 0x000fe40003f26110 */
[----:B------:R-:W-:Y:S02]  /*4670*/  @!P3 FSEL R31, R31, R16, P6 ;  /* 0x000000101f1fb208 */ /* 0x000fe40003000000 */
[----:B------:R-:W-:Y:S01]  /*4680*/  IADD3 R18, P6, R18, 0x400, RZ ;  /* 0x0000040012127810 */ /* 0x000fe20007fde0ff */
[----:B------:R-:W-:-:S04]  /*4690*/  IMAD.WIDE R2, R48, R19, c[0x0][0x1a8] ;  /* 0x00006a0030027625 */ /* 0x000fc800078e0213 */
[----:B------:R-:W-:Y:S01]  /*46a0*/  IMAD.X R25, RZ, RZ, R25, P6 ;  /* 0x000000ffff197224 */ /* 0x000fe200030e0619 */
[----:B------:R-:W-:Y:S01]  /*46b0*/  IADD3 R14, P6, R14, 0x800, RZ ;  /* 0x000008000e0e7810 */ /* 0x000fe20007fde0ff */
[----:B0-----:R0:W-:Y:S04]  /*46c0*/  @!P2 STG.E.128 [R2.64], R8 ;  /* 0x000000080200a986 */ /* 0x0011e8000c101d04 */
[----:B------:R-:W-:Y:S01]  /*46d0*/  IMAD.X R27, RZ, RZ, R27, P6 ;  /* 0x000000ffff1b7224 */ /* 0x000fe200030e061b */
[----:B------:R-:W-:Y:S05]  /*46e0*/  @!P1 BRA `(.L_x_3) ;  /* 0xfffff61000009947 */ /* 0x000fea000383ffff */
[----:B------:R-:W-:Y:S01]  /*46f0*/  BAR.SYNC.DEFER_BLOCKING 0x0 ;  /* 0x0000000000007b1d */ /* 0x000fe20000010000 */
[C---:B------:R-:W-:Y:S01]  /*4700*/  FSETP.NAN.AND P6, PT, R34.reuse, R34, PT ;  /* 0x000000222200720b */ /* 0x040fe20003fc8000 */
[----:B------:R-:W-:Y:S01]  /*4710*/  IMAD.MOV.U32 R16, RZ, RZ, -0x200 ;  /* 0xfffffe00ff107424 */ /* 0x000fe200078e00ff */
[CC--:B------:R-:W-:Y:S01]  /*4720*/  FSETP.GEU.AND P1, PT, R34.reuse, R33.reuse, PT ;  /* 0x000000212200720b */ /* 0x0c0fe20003f2e000 */
[----:B------:R-:W-:Y:S01]  /*4730*/  IMAD.MOV.U32 R18, RZ, RZ, -0x1 ;  /* 0xffffffffff127424 */ /* 0x000fe200078e00ff */
[----:B------:R-:W-:-:S02]  /*4740*/  FSEL R33, R34, R33, P6 ;  /* 0x0000002122217208 */ /* 0x000fc40003000000 */
[C---:B------:R-:W-:Y:S02]  /*4750*/  FSETP.NAN.AND P3, PT, R42.reuse, R42, PT ;  /* 0x0000002a2a00720b */ /* 0x040fe40003f68000 */
[----:B------:R-:W-:Y:S02]  /*4760*/  FSETP.GEU.AND P6, PT, R42, R45, PT ;  /* 0x0000002d2a00720b */ /* 0x000fe40003fce000 */
[----:B------:R-:W-:Y:S02]  /*4770*/  FSEL R34, R34, R33, !P1 ;  /* 0x0000002122227208 */ /* 0x000fe40004800000 */
[C---:B------:R-:W-:Y:S02]  /*4780*/  FSEL R45, R42.reuse, R45, P3 ;  /* 0x0000002d2a2d7208 */ /* 0x040fe40001800000 */
[----:B------:R-:W-:Y:S01]  /*4790*/  FSETP.NAN.AND P1, PT, R41, R41, PT ;  /* 0x000000292900720b */ /* 0x000fe20003f28000 */
[----:B0-----:R-:W0:Y:S01]  /*47a0*/  SHFL.BFLY PT, R3, R34, 0x10, 0x1f ;  /* 0x0e001f0022037f89 */ /* 0x001e2200000e0000 */
[----:B------:R-:W-:-:S02]  /*47b0*/  FSEL R42, R42, R45, !P6 ;  /* 0x0000002d2a2a7208 */ /* 0x000fc40007000000 */
[CC--:B------:R-:W-:Y:S02]  /*47c0*/  FSETP.GEU.AND P3, PT, R41.reuse, R44.reuse, PT ;  /* 0x0000002c2900720b */ /* 0x0c0fe40003f6e000 */
[----:B------:R-:W-:Y:S01]  /*47d0*/  FSEL R44, R41, R44, P1 ;  /* 0x0000002c292c7208 */ /* 0x000fe20000800000 */
[----:B------:R-:W1:Y:S01]  /*47e0*/  SHFL.BFLY PT, R5, R42, 0x10, 0x1f ;  /* 0x0e001f002a057f89 */ /* 0x000e6200000e0000 */
[----:B------:R-:W-:Y:S02]  /*47f0*/  FSETP.NAN.AND P1, PT, R31, R31, PT ;  /* 0x0000001f1f00720b */ /* 0x000fe40003f28000 */
[----:B------:R-:W-:Y:S02]  /*4800*/  FSEL R41, R41, R44, !P3 ;  /* 0x0000002c29297208 */ /* 0x000fe40005800000 */
[CC--:B------:R-:W-:Y:S02]  /*4810*/  FSETP.GEU.AND P3, PT, R31.reuse, R36.reuse, PT ;  /* 0x000000241f00720b */ /* 0x0c0fe40003f6e000 */
[----:B------:R-:W-:Y:S01]  /*4820*/  FSEL R36, R31, R36, P1 ;  /* 0x000000241f247208 */ /* 0x000fe20000800000 */
[----:B------:R-:W2:Y:S01]  /*4830*/  SHFL.BFLY PT, R4, R41, 0x10, 0x1f ;  /* 0x0e001f0029047f89 */ /* 0x000ea200000e0000 */
[----:B------:R-:W-:-:S02]  /*4840*/  FSETP.NAN.AND P1, PT, R42, R42, PT ;  /* 0x0000002a2a00720b */ /* 0x000fc40003f28000 */
[----:B------:R-:W-:Y:S02]  /*4850*/  FSEL R31, R31, R36, !P3 ;  /* 0x000000241f1f7208 */ /* 0x000fe40005800000 */
[----:B------:R-:W-:-:S03]  /*4860*/  FSETP.NAN.AND P3, PT, R34, R34, PT ;  /* 0x000000222200720b */ /* 0x000fc60003f68000 */
[----:B------:R-:W3:Y:S01]  /*4870*/  SHFL.BFLY PT, R8, R31, 0x10, 0x1f ;  /* 0x0e001f001f087f89 */ /* 0x000ee200000e0000 */
[----:B0-----:R-:W-:-:S09]  /*4880*/  FSETP.GEU.AND P6, PT, R34, R3, PT ;  /* 0x000000032200720b */ /* 0x001fd20003fce000 */
[----:B------:R-:W-:Y:S02]  /*4890*/  @!P3 FSEL R34, R34, R3, !P6 ;  /* 0x000000032222b208 */ /* 0x000fe40007000000 */
[C---:B-1----:R-:W-:Y:S02]  /*48a0*/  FSETP.GEU.AND P6, PT, R42.reuse, R5, PT ;  /* 0x000000052a00720b */ /* 0x042fe40003fce000 */
[----:B------:R-:W-:Y:S01]  /*48b0*/  FSETP.NAN.AND P3, PT, R41, R41, PT ;  /* 0x000000292900720b */ /* 0x000fe20003f68000 */
[----:B------:R-:W0:Y:S01]  /*48c0*/  SHFL.BFLY PT, R3, R34, 0x8, 0x1f ;  /* 0x0d001f0022037f89 */ /* 0x000e2200000e0000 */
[----:B------:R-:W-:Y:S02]  /*48d0*/  @!P1 FSEL R42, R42, R5, !P6 ;  /* 0x000000052a2a9208 */ /* 0x000fe40007000000 */
[----:B------:R-:W-:Y:S02]  /*48e0*/  FSETP.NAN.AND P1, PT, R31, R31, PT ;  /* 0x0000001f1f00720b */ /* 0x000fe40003f28000 */
[CC--:B--2---:R-:W-:Y:S01]  /*48f0*/  FSETP.GEU.AND P6, PT, R41.reuse, R4.reuse, PT ;  /* 0x000000042900720b */ /* 0x0c4fe20003fce000 */
[----:B------:R-:W1:Y:S06]  /*4900*/  SHFL.BFLY PT, R5, R42, 0x8, 0x1f ;  /* 0x0d001f002a057f89 */ /* 0x000e6c00000e0000 */
[----:B------:R-:W-:-:S02]  /*4910*/  @!P3 FSEL R41, R41, R4, !P6 ;  /* 0x000000042929b208 */ /* 0x000fc40007000000 */
[----:B---3--:R-:W-:-:S03]  /*4920*/  FSETP.GEU.AND P3, PT, R31, R8, PT ;  /* 0x000000081f00720b */ /* 0x008fc60003f6e000 */
[----:B------:R-:W2:Y:S01]  /*4930*/  SHFL.BFLY PT, R4, R41, 0x8, 0x1f ;  /* 0x0d001f0029047f89 */ /* 0x000ea200000e0000 */
[----:B------:R-:W-:Y:S02]  /*4940*/  @!P1 FSEL R31, R31, R8, !P3 ;  /* 0x000000081f1f9208 */ /* 0x000fe40005800000 */
[----:B------:R-:W-:-:S03]  /*4950*/  FSETP.NAN.AND P3, PT, R34, R34, PT ;  /* 0x000000222200720b */ /* 0x000fc60003f68000 */
[----:B------:R-:W3:Y:S01]  /*4960*/  SHFL.BFLY PT, R8, R31, 0x8, 0x1f ;  /* 0x0d001f001f087f89 */ /* 0x000ee200000e0000 */
[----:B0-----:R-:W-:Y:S02]  /*4970*/  FSETP.GEU.AND P6, PT, R34, R3, PT ;  /* 0x000000032200720b */ /* 0x001fe40003fce000 */
[----:B-1----:R-:W-:-:S11]  /*4980*/  FSETP.GEU.AND P1, PT, R42, R5, PT ;  /* 0x000000052a00720b */ /* 0x002fd60003f2e000 */
[----:B------:R-:W-:Y:S02]  /*4990*/  @P6 FSEL R34, R34, R3, P3 ;  /* 0x0000000322226208 */ /* 0x000fe40001800000 */
[C---:B------:R-:W-:Y:S02]  /*49a0*/  FSETP.NAN.AND P6, PT, R42.reuse, R42, PT ;  /* 0x0000002a2a00720b */ /* 0x040fe40003fc8000 */
[C---:B--2---:R-:W-:Y:S01]  /*49b0*/  FSETP.GEU.AND P3, PT, R41.reuse, R4, PT ;  /* 0x000000042900720b */ /* 0x044fe20003f6e000 */
[----:B------:R-:W0:Y:S01]  /*49c0*/  SHFL.BFLY PT, R3, R34, 0x4, 0x1f ;  /* 0x0c801f0022037f89 */ /* 0x000e2200000e0000 */
[----:B------:R-:W-:Y:S02]  /*49d0*/  @P1 FSEL R42, R42, R5, P6 ;  /* 0x000000052a2a1208 */ /* 0x000fe40003000000 */
[----:B------:R-:W-:Y:S02]  /*49e0*/  FSETP.NAN.AND P6, PT, R41, R41, PT ;  /* 0x000000292900720b */ /* 0x000fe40003fc8000 */
[----:B---3--:R-:W-:Y:S01]  /*49f0*/  FSETP.GEU.AND P1, PT, R31, R8, PT ;  /* 0x000000081f00720b */ /* 0x008fe20003f2e000 */
[----:B------:R-:W1:Y:S06]  /*4a00*/  SHFL.BFLY PT, R5, R42, 0x4, 0x1f ;  /* 0x0c801f002a057f89 */ /* 0x000e6c00000e0000 */
[----:B------:R-:W-:-:S02]  /*4a10*/  @P3 FSEL R41, R41, R4, P6 ;  /* 0x0000000429293208 */ /* 0x000fc40003000000 */
[----:B------:R-:W-:-:S03]  /*4a20*/  FSETP.NAN.AND P3, PT, R31, R31, PT ;  /* 0x0000001f1f00720b */ /* 0x000fc60003f68000 */
[----:B------:R-:W2:Y:S01]  /*4a30*/  SHFL.BFLY PT, R4, R41, 0x4, 0x1f ;  /* 0x0c801f0029047f89 */ /* 0x000ea200000e0000 */
[----:B------:R-:W-:Y:S02]  /*4a40*/  @P1 FSEL R31, R31, R8, P3 ;  /* 0x000000081f1f1208 */ /* 0x000fe40001800000 */
        /* <DEDUP_REMOVED lines=36> */
[----:B------:R-:W-:Y:S02]  /*4c90*/  @P6 SEL R34, R34, R3, P3 ;  /* 0x0000000322226207 */ /* 0x000fe40001800000 */
[C---:B------:R-:W-:Y:S02]  /*4ca0*/  FSETP.NAN.AND P6, PT, R42.reuse, R42, PT ;  /* 0x0000002a2a00720b */ /* 0x040fe40003fc8000 */
[C---:B--2---:R-:W-:Y:S01]  /*4cb0*/  FSETP.GEU.AND P3, PT, R41.reuse, R4, PT ;  /* 0x000000042900720b */ /* 0x044fe20003f6e000 */
[----:B------:R-:W-:Y:S01]  /*4cc0*/  @!P4 STS [R15], R34 ;  /* 0x000000220f00c388 */ /* 0x000fe20000000800 */
[----:B------:R-:W-:Y:S02]  /*4cd0*/  @P1 SEL R42, R42, R5, P6 ;  /* 0x000000052a2a1207 */ /* 0x000fe40003000000 */
[----:B------:R-:W-:Y:S02]  /*4ce0*/  FSETP.NAN.AND P6, PT, R41, R41, PT ;  /* 0x000000292900720b */ /* 0x000fe40003fc8000 */
[----:B---3--:R-:W-:Y:S01]  /*4cf0*/  FSETP.GEU.AND P1, PT, R31, R8, PT ;  /* 0x000000081f00720b */ /* 0x008fe20003f2e000 */
[----:B------:R-:W-:Y:S06]  /*4d00*/  @!P4 STS [R15+0x20], R42 ;  /* 0x0000202a0f00c388 */ /* 0x000fec0000000800 */
[----:B------:R-:W-:-:S02]  /*4d10*/  @P3 SEL R41, R41, R4, P6 ;  /* 0x0000000429293207 */ /* 0x000fc40003000000 */
[----:B------:R-:W-:Y:S02]  /*4d20*/  FSETP.NAN.AND P3, PT, R31, R31, PT ;  /* 0x0000001f1f00720b */ /* 0x000fe40003f68000 */
[----:B------:R-:W-:Y:S01]  /*4d30*/  FSETP.NAN.AND P6, PT, R39, R39, PT ;  /* 0x000000272700720b */ /* 0x000fe20003fc8000 */
[----:B------:R-:W-:Y:S01]  /*4d40*/  @!P4 STS [R15+0x40], R41 ;  /* 0x000040290f00c388 */ /* 0x000fe20000000800 */
[----:B------:R-:W-:Y:S02]  /*4d50*/  @P1 SEL R31, R31, R8, P3 ;  /* 0x000000081f1f1207 */ /* 0x000fe40001800000 */
[CC--:B------:R-:W-:Y:S02]  /*4d60*/  FSETP.GT.AND P1, PT, R39.reuse, R46.reuse, PT ;  /* 0x0000002e2700720b */ /* 0x0c0fe40003f24000 */
[----:B------:R-:W-:Y:S01]  /*4d70*/  FSEL R46, R39, R46, P6 ;  /* 0x0000002e272e7208 */ /* 0x000fe20003000000 */
[----:B------:R-:W-:Y:S04]  /*4d80*/  @!P4 STS [R15+0x60], R31 ;  /* 0x0000601f0f00c388 */ /* 0x000fe80000000800 */
[----:B------:R-:W-:Y:S01]  /*4d90*/  BAR.SYNC.DEFER_BLOCKING 0x0 ;  /* 0x0000000000007b1d */ /* 0x000fe20000010000 */
[----:B------:R-:W-:-:S02]  /*4da0*/  FSETP.NAN.AND P3, PT, R38, R38, PT ;  /* 0x000000262600720b */ /* 0x000fc40003f68000 */
[CC--:B------:R-:W-:Y:S02]  /*4db0*/  FSETP.GT.AND P6, PT, R38.reuse, R47.reuse, PT ;  /* 0x0000002f2600720b */ /* 0x0c0fe40003fc4000 */
[----:B------:R-:W-:Y:S02]  /*4dc0*/  FSEL R46, R39, R46, P1 ;  /* 0x0000002e272e7208 */ /* 0x000fe40000800000 */
[----:B------:R-:W-:Y:S02]  /*4dd0*/  FSEL R47, R38, R47, P3 ;  /* 0x0000002f262f7208 */ /* 0x000fe40001800000 */
[----:B------:R-:W-:Y:S01]  /*4de0*/  FSETP.NAN.AND P3, PT, R40, R40, PT ;  /* 0x000000282800720b */ /* 0x000fe20003f68000 */
[----:B------:R-:W0:Y:S01]  /*4df0*/  SHFL.BFLY PT, R3, R46, 0x10, 0x1f ;  /* 0x0e001f002e037f89 */ /* 0x000e2200000e0000 */
[----:B------:R-:W-:Y:S02]  /*4e00*/  FSEL R38, R38, R47, P6 ;  /* 0x0000002f26267208 */ /* 0x000fe40003000000 */
[----:B------:R-:W-:-:S02]  /*4e10*/  FSETP.GT.AND P1, PT, R40, R51, PT ;  /* 0x000000332800720b */ /* 0x000fc40003f24000 */
[----:B------:R-:W-:Y:S01]  /*4e20*/  FSEL R51, R40, R51, P3 ;  /* 0x0000003328337208 */ /* 0x000fe20001800000 */
[----:B------:R-:W1:Y:S01]  /*4e30*/  SHFL.BFLY PT, R5, R38, 0x10, 0x1f ;  /* 0x0e001f0026057f89 */ /* 0x000e6200000e0000 */
[----:B------:R-:W-:Y:S02]  /*4e40*/  FSETP.NAN.AND P3, PT, R32, R32, PT ;  /* 0x000000202000720b */ /* 0x000fe40003f68000 */
[----:B------:R-:W-:Y:S02]  /*4e50*/  FSEL R40, R40, R51, P1 ;  /* 0x0000003328287208 */ /* 0x000fe40000800000 */
[CC--:B------:R-:W-:Y:S02]  /*4e60*/  FSETP.GT.AND P1, PT, R32.reuse, R37.reuse, PT ;  /* 0x000000252000720b */ /* 0x0c0fe40003f24000 */
[----:B------:R-:W-:Y:S01]  /*4e70*/  FSEL R37, R32, R37, P3 ;  /* 0x0000002520257208 */ /* 0x000fe20001800000 */
[----:B------:R-:W-:Y:S01]  /*4e80*/  @!P5 LDS R9, [R63.X4] ;  /* 0x000000003f09d984 */ /* 0x000fe20000004800 */
[----:B------:R-:W-:-:S02]  /*4e90*/  FSETP.NAN.AND P6, PT, R46, R46, PT ;  /* 0x0000002e2e00720b */ /* 0x000fc40003fc8000 */
[----:B------:R-:W-:Y:S01]  /*4ea0*/  FSEL R32, R32, R37, P1 ;  /* 0x0000002520207208 */ /* 0x000fe20000800000 */
[----:B------:R-:W2:Y:S01]  /*4eb0*/  SHFL.BFLY PT, R13, R40, 0x10, 0x1f ;  /* 0x0e001f00280d7f89 */ /* 0x000ea200000e0000 */
[----:B------:R-:W-:-:S03]  /*4ec0*/  FSETP.NAN.AND P1, PT, R38, R38, PT ;  /* 0x000000262600720b */ /* 0x000fc60003f28000 */
[----:B------:R-:W3:Y:S01]  /*4ed0*/  SHFL.BFLY PT, R17, R32, 0x10, 0x1f ;  /* 0x0e001f0020117f89 */ /* 0x000ee200000e0000 */
[----:B0-----:R-:W-:-:S05]  /*4ee0*/  FSETP.GT.AND P3, PT, R46, R3, PT ;  /* 0x000000032e00720b */ /* 0x001fca0003f64000 */
[----:B------:R-:W-:Y:S02]  /*4ef0*/  @!P6 FSEL R46, R46, R3, P3 ;  /* 0x000000032e2ee208 */ /* 0x000fe40001800000 */
[-C--:B-1----:R-:W-:Y:S02]  /*4f00*/  FSETP.GT.AND P6, PT, R38, R5.reuse, PT ;  /* 0x000000052600720b */ /* 0x082fe40003fc4000 */
[----:B------:R-:W-:Y:S02]  /*4f10*/  FSETP.NAN.AND P3, PT, R40, R40, PT ;  /* 0x000000282800720b */ /* 0x000fe40003f68000 */
[----:B------:R-:W-:Y:S02]  /*4f20*/  @!P1 FSEL R38, R38, R5, P6 ;  /* 0x0000000526269208 */ /* 0x000fe40003000000 */
[----:B------:R-:W0:Y:S01]  /*4f30*/  SHFL.BFLY PT, R5, R46, 0x8, 0x1f ;  /* 0x0d001f002e057f89 */ /* 0x000e2200000e0000 */
[----:B------:R-:W-:-:S03]  /*4f40*/  FSETP.NAN.AND P1, PT, R32, R32, PT ;  /* 0x000000202000720b */ /* 0x000fc60003f28000 */
[----:B------:R-:W-:Y:S01]  /*4f50*/  SHFL.BFLY PT, R11, R38, 0x8, 0x1f ;  /* 0x0d001f00260b7f89 */ /* 0x000fe200000e0000 */
[----:B--2---:R-:W-:-:S04]  /*4f60*/  FSETP.GT.AND P6, PT, R40, R13, PT ;  /* 0x0000000d2800720b */ /* 0x004fc80003fc4000 */
[----:B------:R-:W-:Y:S02]  /*4f70*/  @!P3 FSEL R40, R40, R13, P6 ;  /* 0x0000000d2828b208 */ /* 0x000fe40003000000 */
[----:B---3--:R-:W-:-:S03]  /*4f80*/  FSETP.GT.AND P3, PT, R32, R17, PT ;  /* 0x000000112000720b */ /* 0x008fc60003f64000 */
[----:B------:R-:W-:Y:S01]  /*4f90*/  SHFL.BFLY PT, R13, R40, 0x8, 0x1f ;  /* 0x0d001f00280d7f89 */ /* 0x000fe200000e0000 */
[----:B------:R-:W-:Y:S02]  /*4fa0*/  @!P1 FSEL R32, R32, R17, P3 ;  /* 0x0000001120209208 */ /* 0x000fe40001800000 */
[C---:B------:R-:W-:Y:S01]  /*4fb0*/  FSETP.NAN.AND P6, PT, R9.reuse, R9, PT ;  /* 0x000000090900720b */ /* 0x040fe20003fc8000 */
[----:B------:R-:W1:Y:S04]  /*4fc0*/  SHFL.BFLY PT, R4, R9, 0x4, 0x1f ;  /* 0x0c801f0009047f89 */ /* 0x000e6800000e0000 */
[----:B------:R-:W2:Y:S01]  /*4fd0*/  SHFL.BFLY PT, R17, R32, 0x8, 0x1f ;  /* 0x0d001f0020117f89 */ /* 0x000ea200000e0000 */
[----:B0-----:R-:W-:Y:S02]  /*4fe0*/  FSETP.GT.AND P3, PT, R46, R5, PT ;  /* 0x000000052e00720b */ /* 0x001fe40003f64000 */
[----:B-1----:R-:W-:-:S04]  /*4ff0*/  FSETP.GEU.AND P1, PT, R9, R4, PT ;  /* 0x000000040900720b */ /* 0x002fc80003f2e000 */
[C---:B------:R-:W-:Y:S02]  /*5000*/  FSEL R4, R9.reuse, R4, !P1 ;  /* 0x0000000409047208 */ /* 0x040fe40004800000 */
[----:B------:R-:W-:Y:S02]  /*5010*/  FSETP.GT.AND P1, PT, R38, R11, PT ;  /* 0x0000000b2600720b */ /* 0x000fe40003f24000 */
[----:B------:R-:W-:Y:S02]  /*5020*/  FSEL R4, R9, R4, P6 ;  /* 0x0000000409047208 */ /* 0x000fe40003000000 */
[----:B------:R-:W-:-:S03]  /*5030*/  FSETP.NAN.AND P6, PT, R46, R46, PT ;  /* 0x0000002e2e00720b */ /* 0x000fc60003fc8000 */
[----:B------:R-:W0:Y:S01]  /*5040*/  SHFL.BFLY PT, R3, R4, 0x2, 0x1f ;  /* 0x0c401f0004037f89 */ /* 0x000e2200000e0000 */
[----:B------:R-:W-:Y:S02]  /*5050*/  @!P3 FSEL R46, R46, R5, P6 ;  /* 0x000000052e2eb208 */ /* 0x000fe40003000000 */
[----:B------:R-:W-:Y:S02]  /*5060*/  FSETP.GT.AND P3, PT, R40, R13, PT ;  /* 0x0000000d2800720b */ /* 0x000fe40003f64000 */
[C---:B------:R-:W-:Y:S01]  /*5070*/  FSETP.NAN.AND P6, PT, R38.reuse, R38, PT ;  /* 0x000000262600720b */ /* 0x040fe20003fc8000 */
[----:B------:R-:W1:Y:S03]  /*5080*/  SHFL.BFLY PT, R5, R46, 0x4, 0x1f ;  /* 0x0c801f002e057f89 */ /* 0x000e6600000e0000 */
[----:B------:R-:W-:Y:S02]  /*5090*/  @!P1 FSEL R38, R38, R11, P6 ;  /* 0x0000000b26269208 */ /* 0x000fe40003000000 */
[----:B--2---:R-:W-:-:S02]  /*50a0*/  FSETP.GT.AND P1, PT, R32, R17, PT ;  /* 0x000000112000720b */ /* 0x004fc40003f24000 */
[C---:B------:R-:W-:Y:S01]  /*50b0*/  FSETP.NAN.AND P6, PT, R40.reuse, R40, PT ;  /* 0x000000282800720b */ /* 0x040fe20003fc8000 */
[----:B------:R-:W2:Y:S03]  /*50c0*/  SHFL.BFLY PT, R9, R38, 0x4, 0x1f ;  /* 0x0c801f0026097f89 */ /* 0x000ea600000e0000 */
[----:B------:R-:W-:Y:S02]  /*50d0*/  @!P3 FSEL R40, R40, R13, P6 ;  /* 0x0000000d2828b208 */ /* 0x000fe40003000000 */
[----:B------:R-:W-:-:S03]  /*50e0*/  FSETP.NAN.AND P3, PT, R32, R32, PT ;  /* 0x000000202000720b */ /* 0x000fc60003f68000 */
[----:B------:R-:W3:Y:S01]  /*50f0*/  SHFL.BFLY PT, R11, R40, 0x4, 0x1f ;  /* 0x0c801f00280b7f89 */ /* 0x000ee200000e0000 */
[----:B0-----:R-:W-:Y:S02]  /*5100*/  FSETP.GEU.AND P6, PT, R4, R3, PT ;  /* 0x000000030400720b */ /* 0x001fe40003fce000 */
[----:B------:R-:W-:Y:S02]  /*5110*/  @!P1 FSEL R32, R32, R17, P3 ;  /* 0x0000001120209208 */ /* 0x000fe40001800000 */
[----:B------:R-:W-:Y:S02]  /*5120*/  FSETP.NAN.AND P1, PT, R4, R4, PT ;  /* 0x000000040400720b */ /* 0x000fe40003f28000 */
[----:B-1----:R-:W-:Y:S01]  /*5130*/  FSETP.GT.AND P3, PT, R46, R5, PT ;  /* 0x000000052e00720b */ /* 0x002fe20003f64000 */
[----:B------:R-:W0:Y:S06]  /*5140*/  SHFL.BFLY PT, R13, R32, 0x4, 0x1f ;  /* 0x0c801f00200d7f89 */ /* 0x000e2c00000e0000 */
[----:B------:R-:W-:-:S02]  /*5150*/  @P6 FSEL R4, R4, R3, P1 ;  /* 0x0000000304046208 */ /* 0x000fc40000800000 */
[----:B--2---:R-:W-:Y:S02]  /*5160*/  FSETP.GT.AND P1, PT, R38, R9, PT ;  /* 0x000000092600720b */ /* 0x004fe40003f24000 */
[C---:B------:R-:W-:Y:S01]  /*5170*/  FSETP.NAN.AND P6, PT, R46.reuse, R46, PT ;  /* 0x0000002e2e00720b */ /* 0x040fe20003fc8000 */
[----:B------:R-:W1:Y:S03]  /*5180*/  SHFL.BFLY PT, R3, R4, 0x1, 0x1f ;  /* 0x0c201f0004037f89 */ /* 0x000e6600000e0000 */
[----:B------:R-:W-:Y:S02]  /*5190*/  @!P3 FSEL R46, R46, R5, P6 ;  /* 0x000000052e2eb208 */ /* 0x000fe40003000000 */
[----:B---3--:R-:W-:Y:S02]  /*51a0*/  FSETP.GT.AND P3, PT, R40, R11, PT ;  /* 0x0000000b2800720b */ /* 0x008fe40003f64000 */
[C---:B------:R-:W-:Y:S01]  /*51b0*/  FSETP.NAN.AND P6, PT, R38.reuse, R38, PT ;  /* 0x000000262600720b */ /* 0x040fe20003fc8000 */
[----:B------:R-:W2:Y:S03]  /*51c0*/  SHFL.BFLY PT, R5, R46, 0x2, 0x1f ;  /* 0x0c401f002e057f89 */ /* 0x000ea600000e0000 */
[----:B------:R-:W-:-:S02]  /*51d0*/  @!P1 FSEL R38, R38, R9, P6 ;  /* 0x0000000926269208 */ /* 0x000fc40003000000 */
[----:B0-----:R-:W-:Y:S02]  /*51e0*/  FSETP.GT.AND P1, PT, R32, R13, PT ;  /* 0x0000000d2000720b */ /* 0x001fe40003f24000 */
[C---:B------:R-:W-:Y:S01]  /*51f0*/  FSETP.NAN.AND P6, PT, R40.reuse, R40, PT ;  /* 0x000000282800720b */ /* 0x040fe20003fc8000 */
[----:B------:R-:W0:Y:S03]  /*5200*/  SHFL.BFLY PT, R9, R38, 0x2, 0x1f ;  /* 0x0c401f0026097f89 */ /* 0x000e2600000e0000 */
[----:B------:R-:W-:Y:S02]  /*5210*/  @!P3 FSEL R40, R40, R11, P6 ;  /* 0x0000000b2828b208 */ /* 0x000fe40003000000 */
[----:B------:R-:W-:Y:S02]  /*5220*/  FSETP.NAN.AND P3, PT, R32, R32, PT ;  /* 0x000000202000720b */ /* 0x000fe40003f68000 */
[----:B-1----:R-:W-:Y:S01]  /*5230*/  FSETP.GEU.AND P6, PT, R4, R3, PT ;  /* 0x000000030400720b */ /* 0x002fe20003fce000 */
[----:B------:R-:W1:Y:S02]  /*5240*/  SHFL.BFLY PT, R11, R40, 0x2, 0x1f ;  /* 0x0c401f00280b7f89 */ /* 0x000e6400000e0000 */
[----:B------:R-:W-:-:S02]  /*5250*/  @!P1 FSEL R32, R32, R13, P3 ;  /* 0x0000000d20209208 */ /* 0x000fc40001800000 */
[----:B------:R-:W-:-:S03]  /*5260*/  FSETP.NAN.AND P1, PT, R4, R4, PT ;  /* 0x000000040400720b */ /* 0x000fc60003f28000 */
[----:B------:R-:W3:Y:S01]  /*5270*/  SHFL.BFLY PT, R13, R32, 0x2, 0x1f ;  /* 0x0c401f00200d7f89 */ /* 0x000ee200000e0000 */
[----:B--2---:R-:W-:-:S04]  /*5280*/  FSETP.GT.AND P3, PT, R46, R5, PT ;  /* 0x000000052e00720b */ /* 0x004fc80003f64000 */
[----:B------:R-:W-:Y:S02]  /*5290*/  @P6 SEL R4, R4, R3, P1 ;  /* 0x0000000304046207 */ /* 0x000fe40000800000 */
[----:B------:R-:W-:Y:S02]  /*52a0*/  FSETP.NAN.AND P6, PT, R46, R46, PT ;  /* 0x0000002e2e00720b */ /* 0x000fe40003fc8000 */
[----:B0-----:R-:W-:Y:S01]  /*52b0*/  FSETP.GT.AND P1, PT, R38, R9, PT ;  /* 0x000000092600720b */ /* 0x001fe20003f24000 */
[----:B------:R-:W-:Y:S04]  /*52c0*/  @P0 STS [R63.X4], R4 ;  /* 0x000000043f000388 */ /* 0x000fe80000004800 */
[----:B------:R-:W-:Y:S01]  /*52d0*/  @!P3 FSEL R46, R46, R5, P6 ;  /* 0x000000052e2eb208 */ /* 0x000fe20003000000 */
[----:B------:R-:W-:Y:S01]  /*52e0*/  BAR.SYNC.DEFER_BLOCKING 0x0 ;  /* 0x0000000000007b1d */ /* 0x000fe20000010000 */
[----:B------:R-:W-:-:S02]  /*52f0*/  FSETP.NAN.AND P6, PT, R38, R38, PT ;  /* 0x000000262600720b */ /* 0x000fc40003fc8000 */
[----:B-1----:R-:W-:-:S03]  /*5300*/  FSETP.GT.AND P3, PT, R40, R11, PT ;  /* 0x0000000b2800720b */ /* 0x002fc60003f64000 */
[----:B------:R-:W0:Y:S01]  /*5310*/  SHFL.BFLY PT, R3, R46, 0x1, 0x1f ;  /* 0x0c201f002e037f89 */ /* 0x000e2200000e0000 */
[----:B------:R-:W-:Y:S02]  /*5320*/  @!P1 FSEL R38, R38, R9, P6 ;  /* 0x0000000926269208 */ /* 0x000fe40003000000 */
[----:B------:R-:W-:Y:S02]  /*5330*/  FSETP.NAN.AND P6, PT, R40, R40, PT ;  /* 0x000000282800720b */ /* 0x000fe40003fc8000 */
[----:B---3--:R-:W-:Y:S01]  /*5340*/  FSETP.GT.AND P1, PT, R32, R13, PT ;  /* 0x0000000d2000720b */ /* 0x008fe20003f24000 */
[----:B------:R-:W1:Y:S04]  /*5350*/  SHFL.BFLY PT, R5, R38, 0x1, 0x1f ;  /* 0x0c201f0026057f89 */ /* 0x000e6800000e0000 */
[----:B------:R-:W-:-:S02]  /*5360*/  @!P3 FSEL R40, R40, R11, P6 ;  /* 0x0000000b2828b208 */ /* 0x000fc40003000000 */
[----:B------:R-:W-:Y:S02]  /*5370*/  FSETP.NAN.AND P3, PT, R32, R32, PT ;  /* 0x000000202000720b */ /* 0x000fe40003f68000 */
[----:B------:R-:W-:Y:S01]  /*5380*/  FSETP.NAN.AND P6, PT, R46, R46, PT ;  /* 0x0000002e2e00720b */ /* 0x000fe20003fc8000 */
[----:B------:R-:W-:Y:S03]  /*5390*/  LDS R8, [RZ] ;  /* 0x00000000ff087984 */ /* 0x000fe60000000800 */
[----:B------:R-:W-:Y:S01]  /*53a0*/  @!P1 FSEL R32, R32, R13, P3 ;  /* 0x0000000d20209208 */ /* 0x000fe20001800000 */
[----:B------:R-:W-:Y:S01]  /*53b0*/  LDS R9, [0x20] ;  /* 0x00002000ff097984 */ /* 0x000fe20000000800 */
[----:B0-----:R-:W-:-:S03]  /*53c0*/  FSETP.GT.AND P3, PT, R46, R3, PT ;  /* 0x000000032e00720b */ /* 0x001fc60003f64000 */
[----:B------:R-:W-:Y:S04]  /*53d0*/  LDS R10, [0x40] ;  /* 0x00004000ff0a7984 */ /* 0x000fe80000000800 */
[----:B------:R-:W-:Y:S04]  /*53e0*/  LDS R11, [0x60] ;  /* 0x00006000ff0b7984 */ /* 0x000fe80000000800 */
[----:B------:R-:W-:Y:S01]  /*53f0*/  BAR.SYNC.DEFER_BLOCKING 0x0 ;  /* 0x0000000000007b1d */ /* 0x000fe20000010000 */
[----:B-1----:R-:W-:Y:S02]  /*5400*/  FSETP.GT.AND P1, PT, R38, R5, PT ;  /* 0x000000052600720b */ /* 0x002fe40003f24000 */
[----:B------:R-:W-:-:S02]  /*5410*/  @!P3 SEL R46, R46, R3, P6 ;  /* 0x000000032e2eb207 */ /* 0x000fc40003000000 */
[C---:B------:R-:W-:Y:S01]  /*5420*/  FSETP.NAN.AND P6, PT, R38.reuse, R38, PT ;  /* 0x000000262600720b */ /* 0x040fe20003fc8000 */
[----:B------:R-:W0:Y:S04]  /*5430*/  SHFL.BFLY PT, R13, R40, 0x1, 0x1f ;  /* 0x0c201f00280d7f89 */ /* 0x000e2800000e0000 */
[----:B------:R-:W1:Y:S04]  /*5440*/  SHFL.BFLY PT, R17, R32, 0x1, 0x1f ;  /* 0x0c201f0020117f89 */ /* 0x000e6800000e0000 */
[----:B------:R-:W-:Y:S02]  /*5450*/  @!P1 SEL R38, R38, R5, P6 ;  /* 0x0000000526269207 */ /* 0x000fe40003000000 */
[----:B------:R-:W-:-:S02]  /*5460*/  FSETP.NAN.AND P6, PT, R40, R40, PT ;  /* 0x000000282800720b */ /* 0x000fc40003fc8000 */
[----:B0-----:R-:W-:Y:S02]  /*5470*/  FSETP.GT.AND P3, PT, R40, R13, PT ;  /* 0x0000000d2800720b */ /* 0x001fe40003f64000 */
[----:B-1----:R-:W-:Y:S01]  /*5480*/  FSETP.GT.AND P1, PT, R32, R17, PT ;  /* 0x000000112000720b */ /* 0x002fe20003f24000 */
[----:B------:R-:W-:Y:S04]  /*5490*/  STS.128 [RZ], R8 ;  /* 0x00000008ff007388 */ /* 0x000fe80000000c00 */
[----:B------:R-:W-:Y:S06]  /*54a0*/  BAR.SYNC.DEFER_BLOCKING 0x0 ;  /* 0x0000000000007b1d */ /* 0x000fec0000010000 */
[----:B------:R-:W-:-:S02]  /*54b0*/  @!P3 SEL R40, R40, R13, P6 ;  /* 0x0000000d2828b207 */ /* 0x000fc40003000000 */
[----:B------:R-:W-:-:S04]  /*54c0*/  FSETP.NAN.AND P3, PT, R32, R32, PT ;  /* 0x000000202000720b */ /* 0x000fc80003f68000 */
[----:B------:R-:W-:Y:S01]  /*54d0*/  @!P1 SEL R32, R32, R17, P3 ;  /* 0x0000001120209207 */ /* 0x000fe20001800000 */
[----:B------:R-:W-:Y:S04]  /*54e0*/  LDS R3, [R6.X4] ;  /* 0x0000000006037984 */ /* 0x000fe80000004800 */
[----:B------:R-:W-:Y:S06]  /*54f0*/  BAR.SYNC.DEFER_BLOCKING 0x0 ;  /* 0x0000000000007b1d */ /* 0x000fec0000010000 */
[----:B------:R-:W-:Y:S04]  /*5500*/  @!P4 STS [R15], R46 ;  /* 0x0000002e0f00c388 */ /* 0x000fe80000000800 */
[----:B------:R-:W-:Y:S04]  /*5510*/  @!P4 STS [R15+0x20], R38 ;  /* 0x000020260f00c388 */ /* 0x000fe80000000800 */
[----:B------:R-:W-:Y:S04]  /*5520*/  @!P4 STS [R15+0x40], R40 ;  /* 0x000040280f00c388 */ /* 0x000fe80000000800 */
[----:B------:R-:W-:Y:S04]  /*5530*/  @!P4 STS [R15+0x60], R32 ;  /* 0x000060200f00c388 */ /* 0x000fe80000000800 */
[----:B------:R-:W-:Y:S06]  /*5540*/  BAR.SYNC.DEFER_BLOCKING 0x0 ;  /* 0x0000000000007b1d */ /* 0x000fec0000010000 */
[----:B------:R-:W0:Y:S04]  /*5550*/  @!P5 LDS R2, [R63.X4] ;  /* 0x000000003f02d984 */ /* 0x000e280000004800 */
[----:B0-----:R-:W0:Y:S01]  /*5560*/  SHFL.BFLY PT, R5, R2, 0x4, 0x1f ;  /* 0x0c801f0002057f89 */ /* 0x001e2200000e0000 */
[----:B------:R-:W-:-:S02]  /*5570*/  FSETP.NAN.AND P3, PT, R2, R2, PT ;  /* 0x000000020200720b */ /* 0x000fc40003f68000 */
[----:B0-----:R-:W-:-:S04]  /*5580*/  FSETP.GT.AND P1, PT, R2, R5, PT ;  /* 0x000000050200720b */ /* 0x001fc80003f24000 */
[----:B------:R-:W-:-:S04]  /*5590*/  FSEL R5, R2, R5, P1 ;  /* 0x0000000502057208 */ /* 0x000fc80000800000 */
[----:B------:R-:W-:-:S04]  /*55a0*/  FSEL R4, R2, R5, P3 ;  /* 0x0000000502047208 */ /* 0x000fc80001800000 */
[C---:B------:R-:W-:Y:S01]  /*55b0*/  FSETP.NAN.AND P3, PT, R4.reuse, R4, PT ;  /* 0x000000040400720b */ /* 0x040fe20003f68000 */
[----:B------:R-:W0:Y:S02]  /*55c0*/  SHFL.BFLY PT, R5, R4, 0x2, 0x1f ;  /* 0x0c401f0004057f89 */ /* 0x000e2400000e0000 */
[----:B0-----:R-:W-:-:S13]  /*55d0*/  FSETP.GT.AND P1, PT, R4, R5, PT ;  /* 0x000000050400720b */ /* 0x001fda0003f24000 */
[----:B------:R-:W-:-:S04]  /*55e0*/  @!P1 FSEL R4, R4, R5, P3 ;  /* 0x0000000504049208 */ /* 0x000fc80001800000 */
[C---:B------:R-:W-:Y:S01]  /*55f0*/  FSETP.NAN.AND P3, PT, R4.reuse, R4, PT ;  /* 0x000000040400720b */ /* 0x040fe20003f68000 */
[----:B------:R-:W0:Y:S02]  /*5600*/  SHFL.BFLY PT, R5, R4, 0x1, 0x1f ;  /* 0x0c201f0004057f89 */ /* 0x000e2400000e0000 */
[----:B0-----:R-:W-:-:S13]  /*5610*/  FSETP.GT.AND P1, PT, R4, R5, PT ;  /* 0x000000050400720b */ /* 0x001fda0003f24000 */
[----:B------:R-:W-:Y:S02]  /*5620*/  @!P1 SEL R4, R4, R5, P3 ;  /* 0x0000000504049207 */ /* 0x000fe40001800000 */
[----:B------:R-:W-:Y:S02]  /*5630*/  FSETP.GE.AND P3, PT, R9, RZ, PT ;  /* 0x000000ff0900720b */ /* 0x000fe40003f66000 */
[----:B------:R-:W-:Y:S01]  /*5640*/  FSETP.GE.AND P1, PT, R10, RZ, PT ;  /* 0x000000ff0a00720b */ /* 0x000fe20003f26000 */
[----:B------:R-:W-:Y:S04]  /*5650*/  @P0 STS [R63.X4], R4 ;  /* 0x000000043f000388 */ /* 0x000fe80000004800 */
[----:B------:R-:W-:Y:S01]  /*5660*/  BAR.SYNC.DEFER_BLOCKING 0x0 ;  /* 0x0000000000007b1d */ /* 0x000fe20000010000 */
[----:B------:R-:W-:-:S02]  /*5670*/  FSETP.GE.AND P0, PT, R8, RZ, PT ;  /* 0x000000ff0800720b */ /* 0x000fc40003f06000 */
[----:B------:R-:W-:Y:S02]  /*5680*/  FSEL R9, R9, RZ, !P3 ;  /* 0x000000ff09097208 */ /* 0x000fe40005800000 */
[----:B------:R-:W-:Y:S02]  /*5690*/  FSEL R8, R8, RZ, !P0 ;  /* 0x000000ff08087208 */ /* 0x000fe40004000000 */
[C---:B------:R-:W-:Y:S01]  /*56a0*/  FSETP.GE.AND P0, PT, R11.reuse, RZ, PT ;  /* 0x000000ff0b00720b */ /* 0x040fe20003f06000 */
[----:B------:R-:W-:Y:S01]  /*56b0*/  FADD R9, RZ, -R9 ;  /* 0x80000009ff097221 */ /* 0x000fe20000000000 */
[----:B------:R-:W-:Y:S01]  /*56c0*/  FSEL R10, R10, RZ, !P1 ;  /* 0x000000ff0a0a7208 */ /* 0x000fe20004800000 */
[----:B------:R-:W-:Y:S01]  /*56d0*/  FADD R8, RZ, -R8 ;  /* 0x80000008ff087221 */ /* 0x000fe20000000000 */
[----:B------:R-:W-:Y:S02]  /*56e0*/  FSEL R11, R11, RZ, !P0 ;  /* 0x000000ff0b0b7208 */ /* 0x000fe40004000000 */
[----:B------:R-:W-:Y:S01]  /*56f0*/  FSETP.NAN.AND P3, PT, R9, R9, PT ;  /* 0x000000090900720b */ /* 0x000fe20003f68000 */
[----:B------:R-:W-:Y:S01]  /*5700*/  FADD R10, RZ, -R10 ;  /* 0x8000000aff0a7221 */ /* 0x000fe20000000000 */
[----:B------:R-:W-:Y:S01]  /*5710*/  FSETP.NAN.AND P4, PT, R8, R8, PT ;  /* 0x000000080800720b */ /* 0x000fe20003f88000 */
[----:B------:R-:W-:-:S03]  /*5720*/  FADD R11, RZ, -R11 ;  /* 0x8000000bff0b7221 */ /* 0x000fc60000000000 */
[----:B------:R-:W-:Y:S01]  /*5730*/  FSETP.NAN.AND P1, PT, R10, R10, PT ;  /* 0x0000000a0a00720b */ /* 0x000fe20003f28000 */
[----:B------:R-:W0:Y:S04]  /*5740*/  LDS R12, [RZ] ;  /* 0x00000000ff0c7984 */ /* 0x000e280000000800 */
[----:B------:R-:W-:Y:S04]  /*5750*/  LDS R13, [0x20] ;  /* 0x00002000ff0d7984 */ /* 0x000fe80000000800 */
[----:B------:R-:W1:Y:S04]  /*5760*/  LDS R14, [0x40] ;  /* 0x00004000ff0e7984 */ /* 0x000e680000000800 */
[----:B------:R-:W2:Y:S04]  /*5770*/  LDS R15, [0x60] ;  /* 0x00006000ff0f7984 */ /* 0x000ea80000000800 */
[----:B------:R-:W-:Y:S01]  /*5780*/  BAR.SYNC.DEFER_BLOCKING 0x0 ;  /* 0x0000000000007b1d */ /* 0x000fe20000010000 */
[----:B0-----:R-:W-:-:S04]  /*5790*/  FSETP.GTU.AND P5, PT, R12, RZ, PT ;  /* 0x000000ff0c00720b */ /* 0x001fc80003fac000 */
[----:B------:R-:W-:-:S04]  /*57a0*/  FSEL R5, R12, RZ, P5 ;  /* 0x000000ff0c057208 */ /* 0x000fc80002800000 */
[-C--:B------:R-:W-:Y:S02]  /*57b0*/  FSETP.GT.AND P0, PT, R8, R5.reuse, PT ;  /* 0x000000050800720b */ /* 0x080fe40003f04000 */
[----:B-1----:R-:W-:Y:S02]  /*57c0*/  FSETP.GTU.AND P5, PT, R14, RZ, PT ;  /* 0x000000ff0e00720b */ /* 0x002fe40003fac000 */
[----:B------:R-:W-:Y:S01]  /*57d0*/  @!P4 FSEL R8, R8, R5, P0 ;  /* 0x000000050808c208 */ /* 0x000fe20000000000 */
[----:B--2---:R0:W-:Y:S04]  /*57e0*/  STS.128 [RZ], R12 ;  /* 0x0000000cff007388 */ /* 0x0041e80000000c00 */
[----:B------:R-:W-:Y:S01]  /*57f0*/  BAR.SYNC.DEFER_BLOCKING 0x0 ;  /* 0x0000000000007b1d */ /* 0x000fe20000010000 */
[----:B------:R-:W-:Y:S01]  /*5800*/  FSETP.GTU.AND P4, PT, R13, RZ, PT ;  /* 0x000000ff0d00720b */ /* 0x000fe20003f8c000 */
[----:B------:R-:W-:Y:S01]  /*5810*/  FMUL R8, R8, 0.0078740157186985015869 ;  /* 0x3c01020408087820 */ /* 0x000fe20000400000 */
[----:B------:R-:W-:-:S02]  /*5820*/  FSETP.NAN.AND P0, PT, R11, R11, PT ;  /* 0x0000000b0b00720b */ /* 0x000fc40003f08000 */
[----:B------:R-:W-:Y:S02]  /*5830*/  FSEL R4, R13, RZ, P4 ;  /* 0x000000ff0d047208 */ /* 0x000fe40002000000 */
[----:B------:R-:W-:Y:S02]  /*5840*/  FSEL R5, R14, RZ, P5 ;  /* 0x000000ff0e057208 */ /* 0x000fe40002800000 */
[----:B------:R-:W-:Y:S01]  /*5850*/  FSETP.GTU.AND P6, PT, R15, RZ, PT ;  /* 0x000000ff0f00720b */ /* 0x000fe20003fcc000 */
[----:B0-----:R-:W-:Y:S01]  /*5860*/  IMAD.MOV.U32 R12, RZ, RZ, 0x3e800000 ;  /* 0x3e800000ff0c7424 */ /* 0x001fe200078e00ff */
[----:B------:R-:W-:Y:S02]  /*5870*/  FSETP.GT.AND P4, PT, R9, R4, PT ;  /* 0x000000040900720b */ /* 0x000fe40003f84000 */
[----:B------:R-:W-:Y:S02]  /*5880*/  FSETP.GT.AND P5, PT, R10, R5, PT ;  /* 0x000000050a00720b */ /* 0x000fe40003fa4000 */
[----:B------:R-:W-:-:S02]  /*5890*/  FSEL R2, R15, RZ, P6 ;  /* 0x000000ff0f027208 */ /* 0x000fc40003000000 */
[----:B------:R-:W-:Y:S02]  /*58a0*/  @!P3 FSEL R9, R9, R4, P4 ;  /* 0x000000040909b208 */ /* 0x000fe40002000000 */
[----:B------:R-:W-:Y:S02]  /*58b0*/  @!P1 FSEL R10, R10, R5, P5 ;  /* 0x000000050a0a9208 */ /* 0x000fe40002800000 */
[-C--:B------:R-:W-:Y:S01]  /*58c0*/  FSETP.GT.AND P3, PT, R11, R2.reuse, PT ;  /* 0x000000020b00720b */ /* 0x080fe20003f64000 */
[----:B------:R-:W-:Y:S01]  /*58d0*/  FMUL R9, R9, 0.0078740157186985015869 ;  /* 0x3c01020409097820 */ /* 0x000fe20000400000 */
[----:B------:R-:W-:Y:S01]  /*58e0*/  FSETP.GT.AND P1, PT, R8, 9.9999997473787516356e-06, PT ;  /* 0x3727c5ac0800780b */ /* 0x000fe20003f24000 */
[----:B------:R-:W-:Y:S01]  /*58f0*/  FMUL R10, R10, 0.0078740157186985015869 ;  /* 0x3c0102040a0a7820 */ /* 0x000fe20000400000 */
[----:B------:R-:W-:Y:S01]  /*5900*/  @!P0 FSEL R11, R11, R2, P3 ;  /* 0x000000020b0b8208 */ /* 0x000fe20001800000 */
[----:B------:R-:W0:Y:S01]  /*5910*/  LDS R6, [R6.X4] ;  /* 0x0000000006067984 */ /* 0x000e220000004800 */
[----:B------:R-:W-:-:S02]  /*5920*/  FSETP.GT.AND P3, PT, R9, 9.9999997473787516356e-06, PT ;  /* 0x3727c5ac0900780b */ /* 0x000fc40003f64000 */
[----:B------:R-:W-:Y:S01]  /*5930*/  FSETP.NAN.AND P4, PT, R8, R8, PT ;  /* 0x000000080800720b */ /* 0x000fe20003f88000 */
[----:B------:R-:W-:Y:S01]  /*5940*/  FMUL R11, R11, 0.0078740157186985015869 ;  /* 0x3c0102040b0b7820 */ /* 0x000fe20000400000 */
[C---:B------:R-:W-:Y:S02]  /*5950*/  FSETP.GT.AND P0, PT, R10.reuse, 9.9999997473787516356e-06, PT ;  /* 0x3727c5ac0a00780b */ /* 0x040fe40003f04000 */
[----:B------:R-:W-:Y:S02]  /*5960*/  FSETP.NAN.AND P5, PT, R9, R9, PT ;  /* 0x000000090900720b */ /* 0x000fe40003fa8000 */
[----:B------:R-:W-:Y:S02]  /*5970*/  FSETP.NAN.AND P6, PT, R10, R10, PT ;  /* 0x0000000a0a00720b */ /* 0x000fe40003fc8000 */
[----:B------:R-:W-:Y:S02]  /*5980*/  @!P1 FSEL R8, R8, 9.9999997473787516356e-06, P4 ;  /* 0x3727c5ac08089808 */ /* 0x000fe40002000000 */
[----:B------:R-:W-:-:S02]  /*5990*/  FSETP.GT.AND P1, PT, R11, 9.9999997473787516356e-06, PT ;  /* 0x3727c5ac0b00780b */ /* 0x000fc40003f24000 */
[----:B------:R-:W-:Y:S02]  /*59a0*/  @!P3 FSEL R9, R9, 9.9999997473787516356e-06, P5 ;  /* 0x3727c5ac0909b808 */ /* 0x000fe40002800000 */
[----:B------:R-:W-:Y:S02]  /*59b0*/  FSETP.NAN.AND P5, PT, R11, R11, PT ;  /* 0x0000000b0b00720b */ /* 0x000fe40003fa8000 */
[----:B------:R-:W-:Y:S02]  /*59c0*/  @!P0 FSEL R10, R10, 9.9999997473787516356e-06, P6 ;  /* 0x3727c5ac0a0a8808 */ /* 0x000fe40003000000 */
[----:B------:R-:W-:Y:S02]  /*59d0*/  FSETP.GT.AND P0, PT, |R9|, 8.50705917302346158658e+37, PT ;  /* 0x7e8000000900780b */ /* 0x000fe40003f04200 */
[C---:B------:R-:W-:Y:S02]  /*59e0*/  FSETP.GT.AND P4, PT, |R8|.reuse, 8.50705917302346158658e+37, PT ;  /* 0x7e8000000800780b */ /* 0x040fe40003f84200 */
[----:B------:R-:W-:-:S02]  /*59f0*/  FSETP.GEU.AND P3, PT, |R8|, 1.175494350822287508e-38, PT ;  /* 0x008000000800780b */ /* 0x000fc40003f6e200 */
[----:B------:R-:W-:Y:S02]  /*5a00*/  @!P1 FSEL R11, R11, 9.9999997473787516356e-06, P5 ;  /* 0x3727c5ac0b0b9808 */ /* 0x000fe40002800000 */
[C---:B------:R-:W-:Y:S02]  /*5a10*/  FSETP.GEU.AND P1, PT, |R9|.reuse, 1.175494350822287508e-38, PT ;  /* 0x008000000900780b */ /* 0x040fe40003f2e200 */
[----:B------:R-:W-:Y:S02]  /*5a20*/  FSEL R5, R12, 1, P4 ;  /* 0x3f8000000c057808 */ /* 0x000fe40002000000 */
[----:B------:R-:W-:Y:S01]  /*5a30*/  FSETP.GT.AND P6, PT, |R10|, 8.50705917302346158658e+37, PT ;  /* 0x7e8000000a00780b */ /* 0x000fe20003fc4200 */
[----:B------:R-:W-:Y:S01]  /*5a40*/  @P0 FMUL R9, R9, 0.25 ;  /* 0x3e80000009090820 */ /* 0x000fe20000400000 */
[----:B------:R-:W-:Y:S01]  /*5a50*/  FSETP.GT.AND P5, PT, |R11|, 8.50705917302346158658e+37, PT ;  /* 0x7e8000000b00780b */ /* 0x000fe20003fa4200 */
[----:B------:R-:W-:Y:S01]  /*5a60*/  @P4 FMUL R8, R8, 0.25 ;  /* 0x3e80000008084820 */ /* 0x000fe20000400000 */
[----:B------:R-:W-:Y:S01]  /*5a70*/  FSEL R2, R12, 1, P0 ;  /* 0x3f8000000c027808 */ /* 0x000fe20000000000 */
[----:B------:R-:W-:Y:S01]  /*5a80*/  @!P3 FMUL R5, R5, 16777216 ;  /* 0x4b8000000505b820 */ /* 0x000fe20000400000 */
[----:B------:R-:W-:Y:S01]  /*5a90*/  LOP3.LUT P0, RZ, R63, 0xfc, RZ, 0xc0, !PT ;  /* 0x000000fc3fff7812 */ /* 0x000fe2000780c0ff */
[----:B------:R-:W-:Y:S01]  /*5aa0*/  @!P3 FMUL R8, R8, 16777216 ;  /* 0x4b8000000808b820 */ /* 0x000fe20000400000 */
[----:B------:R-:W-:Y:S01]  /*5ab0*/  FSETP.GEU.AND P4, PT, |R10|, 1.175494350822287508e-38, PT ;  /* 0x008000000a00780b */ /* 0x000fe20003f8e200 */
[----:B------:R-:W-:Y:S01]  /*5ac0*/  @!P1 FMUL R9, R9, 16777216 ;  /* 0x4b80000009099820 */ /* 0x000fe20000400000 */
[C---:B------:R-:W-:Y:S01]  /*5ad0*/  FSETP.GEU.AND P3, PT, |R11|.reuse, 1.175494350822287508e-38, PT ;  /* 0x008000000b00780b */ /* 0x040fe20003f6e200 */
[----:B------:R-:W-:Y:S01]  /*5ae0*/  @!P1 FMUL R2, R2, 16777216 ;  /* 0x4b80000002029820 */ /* 0x000fe20000400000 */
[----:B------:R-:W-:Y:S01]  /*5af0*/  ISETP.LT.AND P0, PT, R0, 0xe10, !P0 ;  /* 0x00000e100000780c */ /* 0x000fe20004701270 */
[----:B------:R-:W1:Y:S01]  /*5b00*/  MUFU.RCP R8, R8 ;  /* 0x0000000800087308 */ /* 0x000e620000001000 */
[----:B0-----:R-:W-:Y:S01]  /*5b10*/  F2FP.BF16.PACK_AB R6, R6, R3 ;  /* 0x000000030606723e */ /* 0x001fe200000010ff */
[----:B------:R-:W-:Y:S01]  /*5b20*/  @P6 FMUL R10, R10, 0.25 ;  /* 0x3e8000000a0a6820 */ /* 0x000fe20000400000 */
[----:B------:R-:W-:Y:S01]  /*5b30*/  @P5 FMUL R11, R11, 0.25 ;  /* 0x3e8000000b0b5820 */ /* 0x000fe20000400000 */
[----:B------:R-:W-:-:S02]  /*5b40*/  FSEL R13, R12, 1, P6 ;  /* 0x3f8000000c0d7808 */ /* 0x000fc40003000000 */
[----:B------:R-:W-:Y:S02]  /*5b50*/  PRMT R14, R6, 0x7632, R14 ;  /* 0x00007632060e7816 */ /* 0x000fe4000000000e */
[----:B------:R-:W0:Y:S01]  /*5b60*/  MUFU.RCP R9, R9 ;  /* 0x0000000900097308 */ /* 0x000e220000001000 */
[----:B------:R-:W-:Y:S01]  /*5b70*/  @!P4 FMUL R10, R10, 16777216 ;  /* 0x4b8000000a0ac820 */ /* 0x000fe20000400000 */
[----:B------:R-:W-:Y:S01]  /*5b80*/  @!P3 FMUL R11, R11, 16777216 ;  /* 0x4b8000000b0bb820 */ /* 0x000fe20000400000 */
[----:B------:R-:W-:Y:S01]  /*5b90*/  FSEL R12, R12, 1, P5 ;  /* 0x3f8000000c0c7808 */ /* 0x000fe20002800000 */
[----:B------:R-:W-:Y:S01]  /*5ba0*/  @!P4 FMUL R13, R13, 16777216 ;  /* 0x4b8000000d0dc820 */ /* 0x000fe20000400000 */
[----:B-1----:R-:W-:Y:S01]  /*5bb0*/  FMUL R8, R8, R5 ;  /* 0x0000000508087220 */ /* 0x002fe20000400000 */
[-C--:B------:R-:W-:Y:S02]  /*5bc0*/  IMAD.WIDE R4, R0, R19.reuse, c[0x0][0x1b8] ;  /* 0x00006e0000047625 */ /* 0x080fe400078e0213 */
[----:B------:R-:W1:Y:S01]  /*5bd0*/  MUFU.RCP R10, R10 ;  /* 0x0000000a000a7308 */ /* 0x000e620000001000 */
[----:B------:R-:W-:Y:S01]  /*5be0*/  @!P3 FMUL R12, R12, 16777216 ;  /* 0x4b8000000c0cb820 */ /* 0x000fe20000400000 */
[----:B0-----:R-:W-:Y:S01]  /*5bf0*/  FMUL R9, R9, R2 ;  /* 0x0000000209097220 */ /* 0x001fe20000400000 */
[----:B------:R-:W-:-:S05]  /*5c00*/  IMAD.WIDE R2, R0, R19, c[0x0][0x1b0] ;  /* 0x00006c0000027625 */ /* 0x000fca00078e0213 */
[----:B------:R-:W0:Y:S01]  /*5c10*/  MUFU.RCP R11, R11 ;  /* 0x0000000b000b7308 */ /* 0x000e220000001000 */
[----:B------:R-:W-:Y:S01]  /*5c20*/  SHF.R.U32.HI R0, RZ, 0x6, R63 ;  /* 0x00000006ff007819 */ /* 0x000fe2000001163f */
[----:B------:R2:W-:Y:S03]  /*5c30*/  @P0 STG.E.U16 [R2.64], R6 ;  /* 0x0000000602000986 */ /* 0x0005e6000c101504 */
[----:B------:R-:W-:Y:S01]  /*5c40*/  SGXT.U32 R0, R0, 0x2 ;  /* 0x000000020000781a */ /* 0x000fe20000000000 */
[----:B------:R2:W-:Y:S01]  /*5c50*/  @P0 STG.E.U16 [R4.64], R14 ;  /* 0x0000000e04000986 */ /* 0x0005e2000c101504 */
[----:B-1----:R-:W-:-:S03]  /*5c60*/  FMUL R10, R10, R13 ;  /* 0x0000000d0a0a7220 */ /* 0x002fc60000400000 */
[----:B------:R-:W-:Y:S01]  /*5c70*/  BAR.SYNC.DEFER_BLOCKING 0x0 ;  /* 0x0000000000007b1d */ /* 0x000fe20000010000 */
[----:B0-----:R-:W-:-:S05]  /*5c80*/  FMUL R11, R11, R12 ;  /* 0x0000000c0b0b7220 */ /* 0x001fca0000400000 */
[----:B------:R2:W-:Y:S04]  /*5c90*/  STS [RZ], R8 ;  /* 0x00000008ff007388 */ /* 0x0005e80000000800 */
[----:B------:R2:W-:Y:S04]  /*5ca0*/  STS [0x8], R9 ;  /* 0x00000809ff007388 */ /* 0x0005e80000000800 */
[----:B------:R2:W-:Y:S04]  /*5cb0*/  STS [0x10], R10 ;  /* 0x0000100aff007388 */ /* 0x0005e80000000800 */
[----:B------:R2:W-:Y:S04]  /*5cc0*/  STS [0x18], R11 ;  /* 0x0000180bff007388 */ /* 0x0005e80000000800 */
[----:B------:R-:W-:Y:S06]  /*5cd0*/  BAR.SYNC.DEFER_BLOCKING 0x0 ;  /* 0x0000000000007b1d */ /* 0x000fec0000010000 */
[----:B--2---:R-:W0:Y:S02]  /*5ce0*/  LDS R0, [R0.X8] ;  /* 0x0000000000007984 */ /* 0x004e240000008800 */
.L_x_4:
[----:B------:R-:W-:Y:S01]  /*5cf0*/  IADD3 R16, P0, R16, 0x200, RZ ;  /* 0x0000020010107810 */ /* 0x000fe20007f1e0ff */
[----:B0-----:R-:W-:Y:S01]  /*5d00*/  IMAD.MOV.U32 R2, RZ, RZ, 0x2 ;  /* 0x00000002ff027424 */ /* 0x001fe200078e00ff */
[----:B------:R-:W-:Y:S01]  /*5d10*/  CS2R R8, SRZ ;  /* 0x0000000000087805 */ /* 0x000fe2000001ff00 */
[----:B------:R-:W-:-:S02]  /*5d20*/  CS2R R10, SRZ ;  /* 0x00000000000a7805 */ /* 0x000fc4000001ff00 */
[----:B------:R-:W-:-:S04]  /*5d30*/  IMAD.IADD R19, R7, 0x1, R16 ;  /* 0x0000000107137824 */ /* 0x000fc800078e0210 */
[----:B------:R-:W-:-:S05]  /*5d40*/  IMAD.WIDE R2, R19, R2, c[0x0][0x1a8] ;  /* 0x00006a0013027625 */ /* 0x000fca00078e0202 */
[----:B------:R-:W2:Y:S01]  /*5d50*/  @!P2 LDG.E.EF.128 R8, [R2.64] ;  /* 0x000000040208a981 */ /* 0x000ea2000c0e1d00 */
[----:B------:R-:W-:Y:S01]  /*5d60*/  IMAD.X R18, RZ, RZ, R18, P0 ;  /* 0x000000ffff127224 */ /* 0x000fe200000e0612 */
[----:B------:R-:W-:-:S04]  /*5d70*/  ISETP.GE.U32.AND P0, PT, R16, 0xa00, PT ;  /* 0x00000a001000780c */ /* 0x000fc80003f06070 */
[----:B------:R-:W-:Y:S01]  /*5d80*/  ISETP.GE.U32.AND.EX P0, PT, R18, RZ, PT, P0 ;  /* 0x000000ff1200720c */ /* 0x000fe20003f06100 */
[C---:B--2---:R-:W-:Y:S01]  /*5d90*/  IMAD.U32 R5, R8.reuse, 0x10000, RZ ;  /* 0x0001000008057824 */ /* 0x044fe200078e00ff */
[----:B------:R-:W-:Y:S01]  /*5da0*/  PRMT R8, R8, 0x7632, R8 ;  /* 0x0000763208087816 */ /* 0x000fe20000000008 */
[C---:B------:R-:W-:Y:S01]  /*5db0*/  IMAD.U32 R13, R10.reuse, 0x10000, RZ ;  /* 0x000100000a0d7824 */ /* 0x040fe200078e00ff */
[----:B------:R-:W-:Y:S01]  /*5dc0*/  PRMT R10, R10, 0x7632, R10 ;  /* 0x000076320a0a7816 */ /* 0x000fe2000000000a */
[C---:B0-----:R-:W-:Y:S01]  /*5dd0*/  FMUL R4, R0.reuse, R5 ;  /* 0x0000000500047220 */ /* 0x041fe20000400000 */
[C---:B------:R-:W-:Y:S01]  /*5de0*/  IMAD.U32 R5, R9.reuse, 0x10000, RZ ;  /* 0x0001000009057824 */ /* 0x040fe200078e00ff */
[----:B------:R-:W-:Y:S01]  /*5df0*/  FMUL R13, R0, R13 ;  /* 0x0000000d000d7220 */ /* 0x000fe20000400000 */
[----:B------:R-:W-:Y:S01]  /*5e00*/  PRMT R9, R9, 0x7632, R9 ;  /* 0x0000763209097816 */ /* 0x000fe20000000009 */
[----:B------:R-:W-:Y:S01]  /*5e10*/  IMAD.U32 R3, R8, 0x10000, RZ ;  /* 0x0001000008037824 */ /* 0x000fe200078e00ff */
[C---:B------:R-:W-:Y:S01]  /*5e20*/  FMUL R6, R0.reuse, R5 ;  /* 0x0000000500067220 */ /* 0x040fe20000400000 */
[----:B------:R-:W0:Y:S01]  /*5e30*/  FRND R4, R4 ;  /* 0x0000000400047307 */ /* 0x000e220000201000 */
[----:B------:R-:W-:Y:S01]  /*5e40*/  IMAD.U32 R5, R11, 0x10000, RZ ;  /* 0x000100000b057824 */ /* 0x000fe200078e00ff */
[----:B------:R-:W-:Y:S01]  /*5e50*/  FMUL R2, R0, R3 ;  /* 0x0000000300027220 */ /* 0x000fe20000400000 */
[----:B------:R-:W-:Y:S01]  /*5e60*/  IMAD.U32 R9, R9, 0x10000, RZ ;  /* 0x0001000009097824 */ /* 0x000fe200078e00ff */
[----:B------:R-:W-:Y:S01]  /*5e70*/  PRMT R11, R11, 0x7632, R11 ;  /* 0x000076320b0b7816 */ /* 0x000fe2000000000b */
[----:B------:R-:W-:Y:S01]  /*5e80*/  IMAD.U32 R3, R10, 0x10000, RZ ;  /* 0x000100000a037824 */ /* 0x000fe200078e00ff */
[C---:B------:R-:W-:Y:S01]  /*5e90*/  FMUL R5, R0.reuse, R5 ;  /* 0x0000000500057220 */ /* 0x040fe20000400000 */
[C---:B------:R-:W-:Y:S01]  /*5ea0*/  FMUL R9, R0.reuse, R9 ;  /* 0x0000000900097220 */ /* 0x040fe20000400000 */
[----:B------:R-:W1:Y:S01]  /*5eb0*/  FRND R6, R6 ;  /* 0x0000000600067307 */ /* 0x000e620000201000 */
[----:B------:R-:W-:Y:S01]  /*5ec0*/  FMUL R3, R0, R3 ;  /* 0x0000000300037220 */ /* 0x000fe20000400000 */
[----:B------:R-:W-:-:S04]  /*5ed0*/  IMAD.U32 R11, R11, 0x10000, RZ ;  /* 0x000100000b0b7824 */ /* 0x000fc800078e00ff */
[----:B------:R-:W-:Y:S02]  /*5ee0*/  FMUL R11, R0, R11 ;  /* 0x0000000b000b7220 */ /* 0x000fe40000400000 */
[----:B------:R-:W2:Y:S01]  /*5ef0*/  FRND R13, R13 ;  /* 0x0000000d000d7307 */ /* 0x000ea20000201000 */
[C---:B0-----:R-:W-:Y:S02]  /*5f00*/  FSETP.GT.AND P1, PT, R4.reuse, -127, PT ;  /* 0xc2fe00000400780b */ /* 0x041fe40003f24000 */
[----:B------:R-:W-:-:S05]  /*5f10*/  FSETP.NAN.AND P5, PT, R4, R4, PT ;  /* 0x000000040400720b */ /* 0x000fca0003fa8000 */
[----:B------:R-:W0:Y:S01]  /*5f20*/  FRND R2, R2 ;  /* 0x0000000200027307 */ /* 0x000e220000201000 */
[----:B-1----:R-:W-:-:S05]  /*5f30*/  FSETP.GT.AND P4, PT, R6, -127, PT ;  /* 0xc2fe00000600780b */ /* 0x002fca0003f84000 */
[----:B------:R-:W-:Y:S02]  /*5f40*/  @!P1 FSEL R4, R4, -127, P5 ;  /* 0xc2fe000004049808 */ /* 0x000fe40002800000 */
[----:B------:R-:W1:Y:S01]  /*5f50*/  FRND R9, R9 ;  /* 0x0000000900097307 */ /* 0x000e620000201000 */
[C---:B--2---:R-:W-:Y:S02]  /*5f60*/  FSETP.GT.AND P3, PT, R13.reuse, -127, PT ;  /* 0xc2fe00000d00780b */ /* 0x044fe40003f64000 */
[C---:B------:R-:W-:Y:S02]  /*5f70*/  FSETP.NAN.AND P5, PT, R6.reuse, R6, PT ;  /* 0x000000060600720b */ /* 0x040fe40003fa8000 */
[----:B------:R-:W-:Y:S02]  /*5f80*/  FSETP.NAN.AND P6, PT, R13, R13, PT ;  /* 0x0000000d0d00720b */ /* 0x000fe40003fc8000 */
[----:B------:R-:W-:Y:S01]  /*5f90*/  @!P4 FSEL R6, R6, -127, P5 ;  /* 0xc2fe00000606c808 */ /* 0x000fe20002800000 */
[----:B------:R-:W2:Y:S01]  /*5fa0*/  FRND R3, R3 ;  /* 0x0000000300037307 */ /* 0x000ea20000201000 */
[----:B0-----:R-:W-:-:S05]  /*5fb0*/  FSETP.GT.AND P1, PT, R2, -127, PT ;  /* 0xc2fe00000200780b */ /* 0x001fca0003f24000 */
[----:B------:R-:W-:Y:S02]  /*5fc0*/  @!P3 FSEL R13, R13, -127, P6 ;  /* 0xc2fe00000d0db808 */ /* 0x000fe40003000000 */
[----:B------:R-:W0:Y:S01]  /*5fd0*/  FRND R5, R5 ;  /* 0x0000000500057307 */ /* 0x000e220000201000 */
[C---:B-1----:R-:W-:Y:S02]  /*5fe0*/  FSETP.GT.AND P5, PT, R9.reuse, -127, PT ;  /* 0xc2fe00000900780b */ /* 0x042fe40003fa4000 */
[C---:B------:R-:W-:Y:S02]  /*5ff0*/  FSETP.NAN.AND P3, PT, R2.reuse, R2, PT ;  /* 0x000000020200720b */ /* 0x040fe40003f68000 */
[----:B------:R-:W-:Y:S02]  /*6000*/  FSETP.NAN.AND P6, PT, R9, R9, PT ;  /* 0x000000090900720b */ /* 0x000fe40003fc8000 */
[----:B------:R-:W-:Y:S01]  /*6010*/  @!P1 FSEL R2, R2, -127, P3 ;  /* 0xc2fe000002029808 */ /* 0x000fe20001800000 */
[----:B------:R-:W1:Y:S01]  /*6020*/  F2I.S16.TRUNC.NTZ R10, R4 ;  /* 0x00000004000a7305 */ /* 0x000e62000020e900 */
[----:B--2---:R-:W-:-:S02]  /*6030*/  FSETP.GT.AND P4, PT, R3, -127, PT ;  /* 0xc2fe00000300780b */ /* 0x004fc40003f84000 */
[----:B------:R-:W-:-:S03]  /*6040*/  FSETP.GEU.AND P3, PT, R4, 127, PT ;  /* 0x42fe00000400780b */ /* 0x000fc60003f6e000 */
[----:B------:R-:W-:Y:S02]  /*6050*/  @!P5 FSEL R9, R9, -127, P6 ;  /* 0xc2fe00000909d808 */ /* 0x000fe40003000000 */
[----:B------:R-:W2:Y:S01]  /*6060*/  FRND R11, R11 ;  /* 0x0000000b000b7307 */ /* 0x000ea20000201000 */
[----:B0-----:R-:W-:Y:S02]  /*6070*/  FSETP.GT.AND P1, PT, R5, -127, PT ;  /* 0xc2fe00000500780b */ /* 0x001fe40003f24000 */
[C---:B------:R-:W-:Y:S02]  /*6080*/  FSETP.NAN.AND P6, PT, R3.reuse, R3, PT ;  /* 0x000000030300720b */ /* 0x040fe40003fc8000 */
[----:B------:R-:W-:Y:S02]  /*6090*/  FSETP.NAN.AND P5, PT, R4, R4, PT ;  /* 0x000000040400720b */ /* 0x000fe40003fa8000 */
[----:B------:R-:W-:Y:S01]  /*60a0*/  @!P4 FSEL R3, R3, -127, P6 ;  /* 0xc2fe00000303c808 */ /* 0x000fe20003000000 */
[----:B------:R-:W0:Y:S01]  /*60b0*/  F2I.S16.TRUNC.NTZ R12, R6 ;  /* 0x00000006000c7305 */ /* 0x000e22000020e900 */
[----:B------:R-:W-:-:S02]  /*60c0*/  FSETP.GEU.AND P4, PT, R6, 127, PT ;  /* 0x42fe00000600780b */ /* 0x000fc40003f8e000 */
[----:B-1----:R-:W-:Y:S02]  /*60d0*/  LOP3.LUT R17, R10, 0xffff, RZ, 0xc0, !PT ;  /* 0x0000ffff0a117812 */ /* 0x002fe400078ec0ff */
[----:B------:R-:W-:Y:S02]  /*60e0*/  FSETP.NAN.AND P6, PT, R5, R5, PT ;  /* 0x000000050500720b */ /* 0x000fe40003fc8000 */
[----:B------:R-:W-:Y:S01]  /*60f0*/  @P3 SEL R17, R17, 0x7f, P5 ;  /* 0x0000007f11113807 */ /* 0x000fe20002800000 */
[----:B------:R-:W1:Y:S01]  /*6100*/  F2I.S16.TRUNC.NTZ R8, R2 ;  /* 0x0000000200087305 */ /* 0x000e62000020e900 */
[----:B--2---:R-:W-:Y:S02]  /*6110*/  FSETP.GT.AND P5, PT, R11, -127, PT ;  /* 0xc2fe00000b00780b */ /* 0x004fe40003fa4000 */
[----:B------:R-:W-:Y:S02]  /*6120*/  @!P1 FSEL R5, R5, -127, P6 ;  /* 0xc2fe000005059808 */ /* 0x000fe40003000000 */
[----:B------:R-:W-:-:S02]  /*6130*/  FSETP.NAN.AND P1, PT, R6, R6, PT ;  /* 0x000000060600720b */ /* 0x000fc40003f28000 */
[----:B------:R-:W-:Y:S01]  /*6140*/  FSETP.GEU.AND P3, PT, R2, 127, PT ;  /* 0x42fe00000200780b */ /* 0x000fe20003f6e000 */
[----:B------:R-:W2:Y:S01]  /*6150*/  F2I.S16.TRUNC.NTZ R4, R9 ;  /* 0x0000000900047305 */ /* 0x000ea2000020e900 */
[----:B0-----:R-:W-:Y:S02]  /*6160*/  LOP3.LUT R15, R12, 0xffff, RZ, 0xc0, !PT ;  /* 0x0000ffff0c0f7812 */ /* 0x001fe400078ec0ff */
[----:B------:R-:W-:Y:S02]  /*6170*/  FSETP.NAN.AND P6, PT, R2, R2, PT ;  /* 0x000000020200720b */ /* 0x000fe40003fc8000 */
[----:B------:R-:W-:Y:S02]  /*6180*/  @P4 SEL R15, R15, 0x7f, P1 ;  /* 0x0000007f0f0f4807 */ /* 0x000fe40000800000 */
[----:B------:R-:W-:Y:S01]  /*6190*/  FSETP.NAN.AND P4, PT, R11, R11, PT ;  /* 0x0000000b0b00720b */ /* 0x000fe20003f88000 */
[----:B------:R-:W0:Y:S01]  /*61a0*/  F2I.S16.TRUNC.NTZ R6, R3 ;  /* 0x0000000300067305 */ /* 0x000e22000020e900 */
[----:B------:R-:W-:-:S02]  /*61b0*/  FSETP.GEU.AND P1, PT, R9, 127, PT ;  /* 0x42fe00000900780b */ /* 0x000fc40003f2e000 */
[----:B------:R-:W-:Y:S02]  /*61c0*/  @!P5 FSEL R11, R11, -127, P4 ;  /* 0xc2fe00000b0bd808 */ /* 0x000fe40002000000 */
[----:B-1----:R-:W-:Y:S02]  /*61d0*/  LOP3.LUT R8, R8, 0xffff, RZ, 0xc0, !PT ;  /* 0x0000ffff08087812 */ /* 0x002fe400078ec0ff */
[----:B------:R-:W-:Y:S01]  /*61e0*/  FSETP.GEU.AND P4, PT, R3, 127, PT ;  /* 0x42fe00000300780b */ /* 0x000fe20003f8e000 */
[----:B------:R-:W1:Y:S01]  /*61f0*/  F2I.S16.TRUNC.NTZ R14, R13 ;  /* 0x0000000d000e7305 */ /* 0x000e62000020e900 */
[----:B------:R-:W-:Y:S02]  /*6200*/  @P3 SEL R8, R8, 0x7f, P6 ;  /* 0x0000007f08083807 */ /* 0x000fe40003000000 */
[----:B------:R-:W-:Y:S02]  /*6210*/  FSETP.NAN.AND P6, PT, R9, R9, PT ;  /* 0x000000090900720b */ /* 0x000fe40003fc8000 */
[----:B------:R-:W-:-:S02]  /*6220*/  FSETP.GEU.AND P3, PT, R13, 127, PT ;  /* 0x42fe00000d00780b */ /* 0x000fc40003f6e000 */
[----:B--2---:R-:W-:Y:S01]  /*6230*/  LOP3.LUT R4, R4, 0xffff, RZ, 0xc0, !PT ;  /* 0x0000ffff04047812 */ /* 0x004fe200078ec0ff */
[----:B------:R-:W2:Y:S01]  /*6240*/  F2I.S16.TRUNC.NTZ R10, R5 ;  /* 0x00000005000a7305 */ /* 0x000ea2000020e900 */
[----:B------:R-:W-:Y:S02]  /*6250*/  FSETP.NAN.AND P5, PT, R3, R3, PT ;  /* 0x000000030300720b */ /* 0x000fe40003fa8000 */
[----:B0-----:R-:W-:Y:S02]  /*6260*/  LOP3.LUT R6, R6, 0xffff, RZ, 0xc0, !PT ;  /* 0x0000ffff06067812 */ /* 0x001fe400078ec0ff */
[----:B------:R-:W-:Y:S02]  /*6270*/  @P1 SEL R4, R4, 0x7f, P6 ;  /* 0x0000007f04041807 */ /* 0x000fe40003000000 */
[----:B------:R-:W-:Y:S01]  /*6280*/  FSETP.GEU.AND P1, PT, R5, 127, PT ;  /* 0x42fe00000500780b */ /* 0x000fe20003f2e000 */
[----:B------:R-:W0:Y:S01]  /*6290*/  F2I.S16.TRUNC.NTZ R2, R11 ;  /* 0x0000000b00027305 */ /* 0x000e22000020e900 */
[----:B------:R-:W-:-:S02]  /*62a0*/  FSETP.GEU.AND P6, PT, R11, 127, PT ;  /* 0x42fe00000b00780b */ /* 0x000fc40003fce000 */
[----:B------:R-:W-:Y:S02]  /*62b0*/  @P4 SEL R6, R6, 0x7f, P5 ;  /* 0x0000007f06064807 */ /* 0x000fe40002800000 */
[----:B------:R-:W-:Y:S02]  /*62c0*/  FSETP.NAN.AND P5, PT, R13, R13, PT ;  /* 0x0000000d0d00720b */ /* 0x000fe40003fa8000 */
[----:B-1----:R-:W-:Y:S02]  /*62d0*/  LOP3.LUT R9, R14, 0xffff, RZ, 0xc0, !PT ;  /* 0x0000ffff0e097812 */ /* 0x002fe400078ec0ff */
[----:B------:R-:W-:Y:S02]  /*62e0*/  FSETP.NAN.AND P4, PT, R5, R5, PT ;  /* 0x000000050500720b */ /* 0x000fe40003f88000 */
[----:B------:R-:W-:Y:S02]  /*62f0*/  @P3 SEL R9, R9, 0x7f, P5 ;  /* 0x0000007f09093807 */ /* 0x000fe40002800000 */
[----:B------:R-:W-:-:S02]  /*6300*/  FSETP.NAN.AND P3, PT, R11, R11, PT ;  /* 0x0000000b0b00720b */ /* 0x000fc40003f68000 */
[----:B--2---:R-:W-:Y:S02]  /*6310*/  LOP3.LUT R10, R10, 0xffff, RZ, 0xc0, !PT ;  /* 0x0000ffff0a0a7812 */ /* 0x004fe400078ec0ff */
[----:B0-----:R-:W-:Y:S02]  /*6320*/  LOP3.LUT R3, R2, 0xffff, RZ, 0xc0, !PT ;  /* 0x0000ffff02037812 */ /* 0x001fe400078ec0ff */
[----:B------:R-:W-:Y:S02]  /*6330*/  @P1 SEL R10, R10, 0x7f, P4 ;  /* 0x0000007f0a0a1807 */ /* 0x000fe40002000000 */
[----:B------:R-:W-:Y:S02]  /*6340*/  @P6 SEL R3, R3, 0x7f, P3 ;  /* 0x0000007f03036807 */ /* 0x000fe40001800000 */
[----:B------:R-:W-:Y:S02]  /*6350*/  SHF.R.S32.HI R5, RZ, 0x1f, R19 ;  /* 0x0000001fff057819 */ /* 0x000fe40000011413 */
[----:B------:R-:W-:-:S02]  /*6360*/  IADD3 R2, P1, R19, c[0x0][0x1c0], RZ ;  /* 0x0000700013027a10 */ /* 0x000fc40007f3e0ff */
[----:B------:R-:W-:Y:S02]  /*6370*/  PRMT R17, R17, 0x3340, R8 ;  /* 0x0000334011117816 */ /* 0x000fe40000000008 */
[----:B------:R-:W-:Y:S02]  /*6380*/  PRMT R4, R15, 0x3340, R4 ;  /* 0x000033400f047816 */ /* 0x000fe40000000004 */
[----:B------:R-:W-:Y:S02]  /*6390*/  PRMT R9, R9, 0x3340, R6 ;  /* 0x0000334009097816 */ /* 0x000fe40000000006 */
[----:B------:R-:W-:Y:S02]  /*63a0*/  PRMT R10, R10, 0x3340, R3 ;  /* 0x000033400a0a7816 */ /* 0x000fe40000000003 */
[----:B------:R-:W-:Y:S02]  /*63b0*/  IADD3.X R3, R5, c[0x0][0x1c4], RZ, P1, !PT ;  /* 0x0000710005037a10 */ /* 0x000fe40000ffe4ff */
[----:B------:R-:W-:-:S02]  /*63c0*/  PRMT R4, R17, 0x5410, R4 ;  /* 0x0000541011047816 */ /* 0x000fc40000000004 */
[----:B------:R-:W-:-:S05]  /*63d0*/  PRMT R5, R9, 0x5410, R10 ;  /* 0x0000541009057816 */ /* 0x000fca000000000a */
[----:B------:R0:W-:Y:S01]  /*63e0*/  @!P2 STG.E.64 [R2.64], R4 ;  /* 0x000000040200a986 */ /* 0x0001e2000c101b04 */
[----:B------:R-:W-:Y:S05]  /*63f0*/  @!P0 BRA `(.L_x_4) ;  /* 0xfffff8f000008947 */ /* 0x000fea000383ffff */
[----:B------:R-:W-:Y:S05]  /*6400*/  EXIT ;  /* 0x000000000000794d */ /* 0x000fea0003800000 */
.L_x_5:
[----:B------:R-:W-:-:S00]  /*6410*/  BRA `(.L_x_5) ;  /* 0xfffffff000007947 */ /* 0x000fc0000383ffff */
[----:B------:R-:W-:-:S00]  /*6420*/  NOP ;  /* 0x0000000000007918 */ /* 0x000fc00000000000 */
        /* <DEDUP_REMOVED lines=13> */
.L_x_6:


//--------------------- .nv.global.init           --------------------------
	.section	.nv.global.init,"aw",@progbits
.nv.global.init:
	.type		_$_str,@object
	.size		_$_str,(.L_0 - _$_str)
_$_str:
        /*0000*/ 	.byte	0x5f, 0x5f, 0x43, 0x55, 0x44, 0x41, 0x5f, 0x46, 0x54, 0x5a, 0x00
.L_0:


//--------------------- .nv.shared.triton_red_fused__to_copy_add_amax_amin_clamp_mul_native_layer_norm_reciprocal_10 --------------------------
	.section	.nv.shared.triton_red_fused__to_copy_add_amax_amin_clamp_mul_native_layer_norm_reciprocal_10,"aw",@nobits
	.sectionflags	@""
	.align	16
